//
// Generated by NVIDIA NVVM Compiler
//
// Compiler Build ID: CL-36424714
// Cuda compilation tools, release 13.0, V13.0.88
// Based on NVVM 20.0.0
//

.version 9.0
.target sm_100
.address_size 64

	// .globl	lora_backward_f32

.visible .entry lora_backward_f32(
	.param .u64 .ptr .align 1 lora_backward_f32_param_0,
	.param .u64 .ptr .align 1 lora_backward_f32_param_1,
	.param .u64 .ptr .align 1 lora_backward_f32_param_2,
	.param .u64 .ptr .align 1 lora_backward_f32_param_3,
	.param .u64 .ptr .align 1 lora_backward_f32_param_4,
	.param .u64 .ptr .align 1 lora_backward_f32_param_5,
	.param .u32 lora_backward_f32_param_6,
	.param .u32 lora_backward_f32_param_7,
	.param .u32 lora_backward_f32_param_8,
	.param .u32 lora_backward_f32_param_9,
	.param .f32 lora_backward_f32_param_10
)
{
	.reg .pred 	%p<24>;
	.reg .b32 	%r<84>;
	.reg .b32 	%f<178>;
	.reg .b64 	%rd<93>;

	ld.param.u64 	%rd10, [lora_backward_f32_param_0];
	ld.param.u64 	%rd11, [lora_backward_f32_param_1];
	ld.param.u64 	%rd12, [lora_backward_f32_param_2];
	ld.param.u64 	%rd13, [lora_backward_f32_param_3];
	ld.param.u32 	%r35, [lora_backward_f32_param_6];
	ld.param.u32 	%r36, [lora_backward_f32_param_7];
	ld.param.u32 	%r37, [lora_backward_f32_param_8];
	ld.param.u32 	%r38, [lora_backward_f32_param_9];
	ld.param.f32 	%f31, [lora_backward_f32_param_10];
	cvta.to.global.u64 	%rd1, %rd13;
	cvta.to.global.u64 	%rd2, %rd12;
	cvta.to.global.u64 	%rd3, %rd11;
	cvta.to.global.u64 	%rd4, %rd10;
	mov.u32 	%r39, %ctaid.x;
	mov.u32 	%r40, %ntid.x;
	mov.u32 	%r41, %tid.x;
	mad.lo.s32 	%r1, %r39, %r40, %r41;
	mul.lo.s32 	%r2, %r38, %r36;
	setp.ge.s32 	%p1, %r1, %r2;
	@%p1 bra 	$L__BB0_16;
	div.s32 	%r3, %r1, %r36;
	mov.f32 	%f166, 0f00000000;
	min.s32 	%r59, %r35, %r37;
	setp.lt.s32 	%p14, %r59, 1;
	@%p14 bra 	$L__BB0_15;
	and.b32  	%r4, %r37, 7;
	and.b32  	%r5, %r37, 2147483640;
	neg.s32 	%r6, %r5;
	rem.s32 	%r7, %r1, %r36;
	mov.f32 	%f166, 0f00000000;
	mov.b32 	%r73, 0;
	mul.wide.s32 	%rd81, %r38, 4;
$L__BB0_3:
	setp.lt.u32 	%p15, %r37, 8;
	mad.lo.s32 	%r62, %r73, %r36, %r7;
	mul.wide.s32 	%rd45, %r62, 4;
	add.s64 	%rd46, %rd3, %rd45;
	ld.global.nc.f32 	%f2, [%rd46];
	mul.lo.s32 	%r9, %r73, %r37;
	mov.b32 	%r77, 0;
	@%p15 bra 	$L__BB0_6;
	mul.wide.u32 	%rd47, %r9, 4;
	add.s64 	%rd48, %rd4, %rd47;
	add.s64 	%rd92, %rd48, 16;
	mov.u32 	%r74, %r3;
	mov.u32 	%r75, %r6;
$L__BB0_5:
	.pragma "nounroll";
	ld.global.nc.f32 	%f98, [%rd92+-16];
	mul.wide.s32 	%rd49, %r74, 4;
	add.s64 	%rd50, %rd1, %rd49;
	ld.global.nc.f32 	%f99, [%rd50];
	mul.f32 	%f100, %f98, %f99;
	fma.rn.f32 	%f101, %f2, %f100, %f166;
	ld.global.nc.f32 	%f102, [%rd92+-12];
	mul.wide.s32 	%rd51, %r38, 4;
	add.s64 	%rd52, %rd50, %rd51;
	ld.global.nc.f32 	%f103, [%rd52];
	mul.f32 	%f104, %f102, %f103;
	fma.rn.f32 	%f105, %f2, %f104, %f101;
	ld.global.nc.f32 	%f106, [%rd92+-8];
	add.s64 	%rd53, %rd52, %rd51;
	ld.global.nc.f32 	%f107, [%rd53];
	mul.f32 	%f108, %f106, %f107;
	fma.rn.f32 	%f109, %f2, %f108, %f105;
	ld.global.nc.f32 	%f110, [%rd92+-4];
	add.s64 	%rd54, %rd53, %rd51;
	ld.global.nc.f32 	%f111, [%rd54];
	mul.f32 	%f112, %f110, %f111;
	fma.rn.f32 	%f113, %f2, %f112, %f109;
	ld.global.nc.f32 	%f114, [%rd92];
	add.s64 	%rd55, %rd54, %rd51;
	ld.global.nc.f32 	%f115, [%rd55];
	mul.f32 	%f116, %f114, %f115;
	fma.rn.f32 	%f117, %f2, %f116, %f113;
	ld.global.nc.f32 	%f118, [%rd92+4];
	add.s64 	%rd56, %rd55, %rd51;
	ld.global.nc.f32 	%f119, [%rd56];
	mul.f32 	%f120, %f118, %f119;
	fma.rn.f32 	%f121, %f2, %f120, %f117;
	ld.global.nc.f32 	%f122, [%rd92+8];
	add.s64 	%rd57, %rd56, %rd51;
	ld.global.nc.f32 	%f123, [%rd57];
	mul.f32 	%f124, %f122, %f123;
	fma.rn.f32 	%f125, %f2, %f124, %f121;
	ld.global.nc.f32 	%f126, [%rd92+12];
	add.s64 	%rd58, %rd57, %rd51;
	ld.global.nc.f32 	%f127, [%rd58];
	mul.f32 	%f128, %f126, %f127;
	fma.rn.f32 	%f166, %f2, %f128, %f125;
	add.s32 	%r75, %r75, 8;
	shl.b32 	%r63, %r38, 3;
	add.s32 	%r74, %r74, %r63;
	add.s64 	%rd92, %rd92, 32;
	setp.ne.s32 	%p16, %r75, 0;
	mov.u32 	%r77, %r5;
	@%p16 bra 	$L__BB0_5;
$L__BB0_6:
	setp.eq.s32 	%p17, %r4, 0;
	@%p17 bra 	$L__BB0_14;
	add.s32 	%r64, %r4, -1;
	setp.lt.u32 	%p18, %r64, 3;
	@%p18 bra 	$L__BB0_9;
	add.s32 	%r65, %r77, %r9;
	mul.wide.u32 	%rd59, %r65, 4;
	add.s64 	%rd60, %rd4, %rd59;
	ld.global.nc.f32 	%f130, [%rd60];
	mad.lo.s32 	%r66, %r77, %r38, %r3;
	mul.wide.s32 	%rd61, %r66, 4;
	add.s64 	%rd62, %rd1, %rd61;
	ld.global.nc.f32 	%f131, [%rd62];
	mul.f32 	%f132, %f130, %f131;
	fma.rn.f32 	%f133, %f2, %f132, %f166;
	cvt.u64.u32 	%rd63, %r9;
	cvt.u64.u32 	%rd64, %r77;
	add.s64 	%rd65, %rd64, %rd63;
	shl.b64 	%rd66, %rd65, 2;
	add.s64 	%rd67, %rd4, %rd66;
	ld.global.nc.f32 	%f134, [%rd67+4];
	add.s64 	%rd69, %rd62, %rd81;
	ld.global.nc.f32 	%f135, [%rd69];
	mul.f32 	%f136, %f134, %f135;
	fma.rn.f32 	%f137, %f2, %f136, %f133;
	ld.global.nc.f32 	%f138, [%rd67+8];
	add.s64 	%rd70, %rd69, %rd81;
	ld.global.nc.f32 	%f139, [%rd70];
	mul.f32 	%f140, %f138, %f139;
	fma.rn.f32 	%f141, %f2, %f140, %f137;
	ld.global.nc.f32 	%f142, [%rd67+12];
	add.s64 	%rd71, %rd70, %rd81;
	ld.global.nc.f32 	%f143, [%rd71];
	mul.f32 	%f144, %f142, %f143;
	fma.rn.f32 	%f166, %f2, %f144, %f141;
	add.s32 	%r77, %r77, 4;
$L__BB0_9:
	and.b32  	%r67, %r37, 3;
	setp.eq.s32 	%p19, %r67, 0;
	@%p19 bra 	$L__BB0_14;
	setp.eq.s32 	%p20, %r67, 1;
	@%p20 bra 	$L__BB0_12;
	add.s32 	%r68, %r77, %r9;
	mul.wide.u32 	%rd72, %r68, 4;
	add.s64 	%rd73, %rd4, %rd72;
	ld.global.nc.f32 	%f146, [%rd73];
	mad.lo.s32 	%r69, %r77, %r38, %r3;
	mul.wide.s32 	%rd74, %r69, 4;
	add.s64 	%rd75, %rd1, %rd74;
	ld.global.nc.f32 	%f147, [%rd75];
	mul.f32 	%f148, %f146, %f147;
	fma.rn.f32 	%f149, %f2, %f148, %f166;
	cvt.u64.u32 	%rd76, %r9;
	cvt.u64.u32 	%rd77, %r77;
	add.s64 	%rd78, %rd77, %rd76;
	shl.b64 	%rd79, %rd78, 2;
	add.s64 	%rd80, %rd4, %rd79;
	ld.global.nc.f32 	%f150, [%rd80+4];
	add.s64 	%rd82, %rd75, %rd81;
	ld.global.nc.f32 	%f151, [%rd82];
	mul.f32 	%f152, %f150, %f151;
	fma.rn.f32 	%f166, %f2, %f152, %f149;
	add.s32 	%r77, %r77, 2;
$L__BB0_12:
	and.b32  	%r70, %r37, 1;
	setp.eq.b32 	%p21, %r70, 1;
	not.pred 	%p22, %p21;
	@%p22 bra 	$L__BB0_14;
	add.s32 	%r71, %r77, %r9;
	mul.wide.u32 	%rd83, %r71, 4;
	add.s64 	%rd84, %rd4, %rd83;
	ld.global.nc.f32 	%f153, [%rd84];
	mad.lo.s32 	%r72, %r77, %r38, %r3;
	mul.wide.s32 	%rd85, %r72, 4;
	add.s64 	%rd86, %rd1, %rd85;
	ld.global.nc.f32 	%f154, [%rd86];
	mul.f32 	%f155, %f153, %f154;
	fma.rn.f32 	%f166, %f2, %f155, %f166;
$L__BB0_14:
	add.s32 	%r73, %r73, 1;
	setp.ne.s32 	%p23, %r73, %r35;
	@%p23 bra 	$L__BB0_3;
$L__BB0_15:
	ld.param.u64 	%rd90, [lora_backward_f32_param_4];
	mul.f32 	%f156, %f31, %f166;
	cvta.to.global.u64 	%rd87, %rd90;
	mul.wide.s32 	%rd88, %r1, 4;
	add.s64 	%rd89, %rd87, %rd88;
	st.global.f32 	[%rd89], %f156;
	bra.uni 	$L__BB0_33;
$L__BB0_16:
	mad.lo.s32 	%r42, %r38, %r37, %r2;
	setp.ge.s32 	%p2, %r1, %r42;
	mov.f32 	%f176, 0f00000000;
	@%p2 bra 	$L__BB0_33;
	sub.s32 	%r20, %r1, %r2;
	setp.lt.s32 	%p3, %r35, 1;
	@%p3 bra 	$L__BB0_32;
	setp.lt.s32 	%p4, %r36, 1;
	rem.s32 	%r43, %r20, %r38;
	mul.lo.s32 	%r21, %r43, %r36;
	@%p4 bra 	$L__BB0_32;
	and.b32  	%r22, %r36, 7;
	and.b32  	%r23, %r36, 2147483640;
	div.s32 	%r24, %r20, %r38;
	mov.f32 	%f176, 0f00000000;
	mov.b32 	%r79, 0;
$L__BB0_20:
	setp.lt.u32 	%p5, %r36, 8;
	mad.lo.s32 	%r46, %r79, %r37, %r24;
	mul.wide.s32 	%rd14, %r46, 4;
	add.s64 	%rd15, %rd4, %rd14;
	ld.global.nc.f32 	%f17, [%rd15];
	mul.lo.s32 	%r26, %r79, %r36;
	mov.b32 	%r82, 0;
	@%p5 bra 	$L__BB0_23;
	mov.b32 	%r80, 0;
$L__BB0_22:
	.pragma "nounroll";
	add.s32 	%r48, %r80, %r26;
	mul.wide.u32 	%rd16, %r48, 4;
	add.s64 	%rd17, %rd3, %rd16;
	ld.global.nc.f32 	%f36, [%rd17];
	add.s32 	%r49, %r80, %r21;
	mul.wide.s32 	%rd18, %r49, 4;
	add.s64 	%rd19, %rd2, %rd18;
	ld.global.nc.f32 	%f37, [%rd19];
	mul.f32 	%f38, %f17, %f36;
	fma.rn.f32 	%f39, %f38, %f37, %f176;
	ld.global.nc.f32 	%f40, [%rd17+4];
	ld.global.nc.f32 	%f41, [%rd19+4];
	mul.f32 	%f42, %f17, %f40;
	fma.rn.f32 	%f43, %f42, %f41, %f39;
	ld.global.nc.f32 	%f44, [%rd17+8];
	ld.global.nc.f32 	%f45, [%rd19+8];
	mul.f32 	%f46, %f17, %f44;
	fma.rn.f32 	%f47, %f46, %f45, %f43;
	ld.global.nc.f32 	%f48, [%rd17+12];
	ld.global.nc.f32 	%f49, [%rd19+12];
	mul.f32 	%f50, %f17, %f48;
	fma.rn.f32 	%f51, %f50, %f49, %f47;
	ld.global.nc.f32 	%f52, [%rd17+16];
	ld.global.nc.f32 	%f53, [%rd19+16];
	mul.f32 	%f54, %f17, %f52;
	fma.rn.f32 	%f55, %f54, %f53, %f51;
	ld.global.nc.f32 	%f56, [%rd17+20];
	ld.global.nc.f32 	%f57, [%rd19+20];
	mul.f32 	%f58, %f17, %f56;
	fma.rn.f32 	%f59, %f58, %f57, %f55;
	ld.global.nc.f32 	%f60, [%rd17+24];
	ld.global.nc.f32 	%f61, [%rd19+24];
	mul.f32 	%f62, %f17, %f60;
	fma.rn.f32 	%f63, %f62, %f61, %f59;
	ld.global.nc.f32 	%f64, [%rd17+28];
	ld.global.nc.f32 	%f65, [%rd19+28];
	mul.f32 	%f66, %f17, %f64;
	fma.rn.f32 	%f176, %f66, %f65, %f63;
	add.s32 	%r80, %r80, 8;
	setp.ne.s32 	%p6, %r80, %r23;
	mov.u32 	%r82, %r23;
	@%p6 bra 	$L__BB0_22;
$L__BB0_23:
	setp.eq.s32 	%p7, %r22, 0;
	@%p7 bra 	$L__BB0_31;
	add.s32 	%r50, %r22, -1;
	setp.lt.u32 	%p8, %r50, 3;
	@%p8 bra 	$L__BB0_26;
	add.s32 	%r51, %r82, %r26;
	mul.wide.u32 	%rd20, %r51, 4;
	add.s64 	%rd21, %rd3, %rd20;
	ld.global.nc.f32 	%f68, [%rd21];
	add.s32 	%r52, %r82, %r21;
	mul.wide.s32 	%rd22, %r52, 4;
	add.s64 	%rd23, %rd2, %rd22;
	ld.global.nc.f32 	%f69, [%rd23];
	mul.f32 	%f70, %f17, %f68;
	fma.rn.f32 	%f71, %f70, %f69, %f176;
	cvt.u64.u32 	%rd24, %r26;
	cvt.u64.u32 	%rd25, %r82;
	add.s64 	%rd26, %rd25, %rd24;
	shl.b64 	%rd27, %rd26, 2;
	add.s64 	%rd28, %rd3, %rd27;
	ld.global.nc.f32 	%f72, [%rd28+4];
	ld.global.nc.f32 	%f73, [%rd23+4];
	mul.f32 	%f74, %f17, %f72;
	fma.rn.f32 	%f75, %f74, %f73, %f71;
	ld.global.nc.f32 	%f76, [%rd28+8];
	ld.global.nc.f32 	%f77, [%rd23+8];
	mul.f32 	%f78, %f17, %f76;
	fma.rn.f32 	%f79, %f78, %f77, %f75;
	ld.global.nc.f32 	%f80, [%rd28+12];
	ld.global.nc.f32 	%f81, [%rd23+12];
	mul.f32 	%f82, %f17, %f80;
	fma.rn.f32 	%f176, %f82, %f81, %f79;
	add.s32 	%r82, %r82, 4;
$L__BB0_26:
	and.b32  	%r53, %r36, 3;
	setp.eq.s32 	%p9, %r53, 0;
	@%p9 bra 	$L__BB0_31;
	setp.eq.s32 	%p10, %r53, 1;
	@%p10 bra 	$L__BB0_29;
	add.s32 	%r54, %r82, %r26;
	mul.wide.u32 	%rd29, %r54, 4;
	add.s64 	%rd30, %rd3, %rd29;
	ld.global.nc.f32 	%f84, [%rd30];
	add.s32 	%r55, %r82, %r21;
	mul.wide.s32 	%rd31, %r55, 4;
	add.s64 	%rd32, %rd2, %rd31;
	ld.global.nc.f32 	%f85, [%rd32];
	mul.f32 	%f86, %f17, %f84;
	fma.rn.f32 	%f87, %f86, %f85, %f176;
	cvt.u64.u32 	%rd33, %r26;
	cvt.u64.u32 	%rd34, %r82;
	add.s64 	%rd35, %rd34, %rd33;
	shl.b64 	%rd36, %rd35, 2;
	add.s64 	%rd37, %rd3, %rd36;
	ld.global.nc.f32 	%f88, [%rd37+4];
	ld.global.nc.f32 	%f89, [%rd32+4];
	mul.f32 	%f90, %f17, %f88;
	fma.rn.f32 	%f176, %f90, %f89, %f87;
	add.s32 	%r82, %r82, 2;
$L__BB0_29:
	and.b32  	%r56, %r36, 1;
	setp.eq.b32 	%p11, %r56, 1;
	not.pred 	%p12, %p11;
	@%p12 bra 	$L__BB0_31;
	add.s32 	%r57, %r82, %r26;
	mul.wide.u32 	%rd38, %r57, 4;
	add.s64 	%rd39, %rd3, %rd38;
	ld.global.nc.f32 	%f91, [%rd39];
	add.s32 	%r58, %r82, %r21;
	mul.wide.s32 	%rd40, %r58, 4;
	add.s64 	%rd41, %rd2, %rd40;
	ld.global.nc.f32 	%f92, [%rd41];
	mul.f32 	%f93, %f17, %f91;
	fma.rn.f32 	%f176, %f93, %f92, %f176;
$L__BB0_31:
	add.s32 	%r79, %r79, 1;
	setp.ne.s32 	%p13, %r79, %r35;
	@%p13 bra 	$L__BB0_20;
$L__BB0_32:
	ld.param.u64 	%rd91, [lora_backward_f32_param_5];
	mul.f32 	%f94, %f31, %f176;
	cvta.to.global.u64 	%rd42, %rd91;
	mul.wide.s32 	%rd43, %r20, 4;
	add.s64 	%rd44, %rd42, %rd43;
	st.global.f32 	[%rd44], %f94;
$L__BB0_33:
	ret;

}


// ===== COMPILED SASS (sm_100) =====

	.target	sm_100

	.elftype	@"ET_EXEC"


//--------------------- .note.nv.tkinfo           --------------------------
	.section	.note.nv.tkinfo,"",@"SHT_NOTE"
	.sectionflags	@"SHF_NOTE_NV_TKINFO"
	.tkinfo
        /*0018*/ 	.word	0x00000002
        /*0030*/ 	.string	""
        /*0030*/ 	.string	"ptxas"
        /*0030*/ 	.string	"Cuda compilation tools, release 13.0, V13.0.88"
        /*0030*/ 	.string	"Build cuda_13.0.r13.0/compiler.36424714_0"
        /*0030*/ 	.string	"-arch sm_100 -m 64 "



//--------------------- .note.nv.cuinfo           --------------------------
	.section	.note.nv.cuinfo,"",@"SHT_NOTE"
	.sectionflags	@"SHF_NOTE_NV_CUINFO"
        /*0018*/ 	.short	0x0002
        /*001a*/ 	.short	0x0064
        /*001c*/ 	.short	0x0082
	.zero		2


//--------------------- .nv.info                  --------------------------
	.section	.nv.info,"",@"SHT_CUDA_INFO"
	.align	4


	//----- nvinfo : EIATTR_REGCOUNT
	.align		4
        /*0000*/ 	.byte	0x04, 0x2f
        /*0002*/ 	.short	(.L_1 - .L_0)
	.align		4
.L_0:
        /*0004*/ 	.word	index@(lora_backward_f32)
        /*0008*/ 	.word	0x00000020


	//----- nvinfo : EIATTR_FRAME_SIZE
	.align		4
.L_1:
        /*000c*/ 	.byte	0x04, 0x11
        /*000e*/ 	.short	(.L_3 - .L_2)
	.align		4
.L_2:
        /*0010*/ 	.word	index@(lora_backward_f32)
        /*0014*/ 	.word	0x00000000


	//----- nvinfo : EIATTR_MIN_STACK_SIZE
	.align		4
.L_3:
        /*0018*/ 	.byte	0x04, 0x12
        /*001a*/ 	.short	(.L_5 - .L_4)
	.align		4
.L_4:
        /*001c*/ 	.word	index@(lora_backward_f32)
        /*0020*/ 	.word	0x00000000
.L_5:


//--------------------- .nv.compat                --------------------------
	.section	.nv.compat,"",@"SHT_CUDA_COMPAT_INFO"
	.align	4
        /*0000*/ 	.byte	0x02, 0x09, 0x00, 0x00, 0x02, 0x02, 0x01, 0x00, 0x02, 0x05, 0x05, 0x00, 0x03, 0x07, 0x01, 0x01
        /*0010*/ 	.byte	0x02, 0x03, 0x00, 0x00, 0x02, 0x06, 0x01, 0x00, 0x04, 0x0b, 0x08, 0x00, 0x09, 0x00, 0x00, 0x00
        /*0020*/ 	.byte	0x00, 0x00, 0x00, 0x00


//--------------------- .nv.info.lora_backward_f32 --------------------------
	.section	.nv.info.lora_backward_f32,"",@"SHT_CUDA_INFO"
	.sectionflags	@""
	.align	4


	//----- nvinfo : EIATTR_CUDA_API_VERSION
	.align		4
        /*0000*/ 	.byte	0x04, 0x37
        /*0002*/ 	.short	(.L_7 - .L_6)
.L_6:
        /*0004*/ 	.word	0x00000082


	//----- nvinfo : EIATTR_KPARAM_INFO
	.align		4
.L_7:
        /*0008*/ 	.byte	0x04, 0x17
        /*000a*/ 	.short	(.L_9 - .L_8)
.L_8:
        /*000c*/ 	.word	0x00000000
        /*0010*/ 	.short	0x000a
        /*0012*/ 	.short	0x0040
        /*0014*/ 	.byte	0x00, 0xf0, 0x11, 0x00


	//----- nvinfo : EIATTR_KPARAM_INFO
	.align		4
.L_9:
        /*0018*/ 	.byte	0x04, 0x17
        /*001a*/ 	.short	(.L_11 - .L_10)
.L_10:
        /*001c*/ 	.word	0x00000000
        /*0020*/ 	.short	0x0009
        /*0022*/ 	.short	0x003c
        /*0024*/ 	.byte	0x00, 0xf0, 0x11, 0x00


	//----- nvinfo : EIATTR_KPARAM_INFO
	.align		4
.L_11:
        /*0028*/ 	.byte	0x04, 0x17
        /*002a*/ 	.short	(.L_13 - .L_12)
.L_12:
        /*002c*/ 	.word	0x00000000
        /*0030*/ 	.short	0x0008
        /*0032*/ 	.short	0x0038
        /*0034*/ 	.byte	0x00, 0xf0, 0x11, 0x00


	//----- nvinfo : EIATTR_KPARAM_INFO
	.align		4
.L_13:
        /*0038*/ 	.byte	0x04, 0x17
        /*003a*/ 	.short	(.L_15 - .L_14)
.L_14:
        /*003c*/ 	.word	0x00000000
        /*0040*/ 	.short	0x0007
        /*0042*/ 	.short	0x0034
        /*0044*/ 	.byte	0x00, 0xf0, 0x11, 0x00


	//----- nvinfo : EIATTR_KPARAM_INFO
	.align		4
.L_15:
        /*0048*/ 	.byte	0x04, 0x17
        /*004a*/ 	.short	(.L_17 - .L_16)
.L_16:
        /*004c*/ 	.word	0x00000000
        /*0050*/ 	.short	0x0006
        /*0052*/ 	.short	0x0030
        /*0054*/ 	.byte	0x00, 0xf0, 0x11, 0x00


	//----- nvinfo : EIATTR_KPARAM_INFO
	.align		4
.L_17:
        /*0058*/ 	.byte	0x04, 0x17
        /*005a*/ 	.short	(.L_19 - .L_18)
.L_18:
        /*005c*/ 	.word	0x00000000
        /*0060*/ 	.short	0x0005
        /*0062*/ 	.short	0x0028
        /*0064*/ 	.byte	0x00, 0xf5, 0x21, 0x00


	//----- nvinfo : EIATTR_KPARAM_INFO
	.align		4
.L_19:
        /*0068*/ 	.byte	0x04, 0x17
        /*006a*/ 	.short	(.L_21 - .L_20)
.L_20:
        /*006c*/ 	.word	0x00000000
        /*0070*/ 	.short	0x0004
        /*0072*/ 	.short	0x0020
        /*0074*/ 	.byte	0x00, 0xf5, 0x21, 0x00


	//----- nvinfo : EIATTR_KPARAM_INFO
	.align		4
.L_21:
        /*0078*/ 	.byte	0x04, 0x17
        /*007a*/ 	.short	(.L_23 - .L_22)
.L_22:
        /*007c*/ 	.word	0x00000000
        /*0080*/ 	.short	0x0003
        /*0082*/ 	.short	0x0018
        /*0084*/ 	.byte	0x00, 0xf5, 0x21, 0x00


	//----- nvinfo : EIATTR_KPARAM_INFO
	.align		4
.L_23:
        /*0088*/ 	.byte	0x04, 0x17
        /*008a*/ 	.short	(.L_25 - .L_24)
.L_24:
        /*008c*/ 	.word	0x00000000
        /*0090*/ 	.short	0x0002
        /*0092*/ 	.short	0x0010
        /*0094*/ 	.byte	0x00, 0xf5, 0x21, 0x00


	//----- nvinfo : EIATTR_KPARAM_INFO
	.align		4
.L_25:
        /*0098*/ 	.byte	0x04, 0x17
        /*009a*/ 	.short	(.L_27 - .L_26)
.L_26:
        /*009c*/ 	.word	0x00000000
        /*00a0*/ 	.short	0x0001
        /*00a2*/ 	.short	0x0008
        /*00a4*/ 	.byte	0x00, 0xf5, 0x21, 0x00


	//----- nvinfo : EIATTR_KPARAM_INFO
	.align		4
.L_27:
        /*00a8*/ 	.byte	0x04, 0x17
        /*00aa*/ 	.short	(.L_29 - .L_28)
.L_28:
        /*00ac*/ 	.word	0x00000000
        /*00b0*/ 	.short	0x0000
        /*00b2*/ 	.short	0x0000
        /*00b4*/ 	.byte	0x00, 0xf5, 0x21, 0x00


	//----- nvinfo : EIATTR_SPARSE_MMA_MASK
	.align		4
.L_29:
        /*00b8*/ 	.byte	0x03, 0x50
        /*00ba*/ 	.short	0x0000


	//----- nvinfo : EIATTR_MAXREG_COUNT
	.align		4
        /*00bc*/ 	.byte	0x03, 0x1b
        /*00be*/ 	.short	0x00ff


	//----- nvinfo : EIATTR_MERCURY_ISA_VERSION
	.align		4
        /*00c0*/ 	.byte	0x03, 0x5f
        /*00c2*/ 	.short	0x0101


	//----- nvinfo : EIATTR_VRC_CTA_INIT_COUNT
	.align		4
        /*00c4*/ 	.byte	0x02, 0x4a
	.zero		1
	.zero		1


	//----- nvinfo : EIATTR_EXIT_INSTR_OFFSETS
	.align		4
        /*00c8*/ 	.byte	0x04, 0x1c
        /*00ca*/ 	.short	(.L_31 - .L_30)


	//   ....[0]....
.L_30:
        /*00cc*/ 	.word	0x00000cd0


	//   ....[1]....
        /*00d0*/ 	.word	0x00000d10


	//   ....[2]....
        /*00d4*/ 	.word	0x000017e0


	//----- nvinfo : EIATTR_CRS_STACK_SIZE
	.align		4
.L_31:
        /*00d8*/ 	.byte	0x04, 0x1e
        /*00da*/ 	.short	(.L_33 - .L_32)
.L_32:
        /*00dc*/ 	.word	0x00000000


	//----- nvinfo : EIATTR_CBANK_PARAM_SIZE
	.align		4
.L_33:
        /*00e0*/ 	.byte	0x03, 0x19
        /*00e2*/ 	.short	0x0044


	//----- nvinfo : EIATTR_PARAM_CBANK
	.align		4
        /*00e4*/ 	.byte	0x04, 0x0a
        /*00e6*/ 	.short	(.L_35 - .L_34)
	.align		4
.L_34:
        /*00e8*/ 	.word	index@(.nv.constant0.lora_backward_f32)
        /*00ec*/ 	.short	0x0380
        /*00ee*/ 	.short	0x0044


	//----- nvinfo : EIATTR_SW_WAR
	.align		4
.L_35:
        /*00f0*/ 	.byte	0x04, 0x36
        /*00f2*/ 	.short	(.L_37 - .L_36)
.L_36:
        /*00f4*/ 	.word	0x00000008
.L_37:


//--------------------- .nv.callgraph             --------------------------
	.section	.nv.callgraph,"",@"SHT_CUDA_CALLGRAPH"
	.align	4
	.sectionentsize	8
	.align		4
        /*0000*/ 	.word	0x00000000
	.align		4
        /*0004*/ 	.word	0xffffffff
	.align		4
        /*0008*/ 	.word	0x00000000
	.align		4
        /*000c*/ 	.word	0xfffffffe
	.align		4
        /*0010*/ 	.word	0x00000000
	.align		4
        /*0014*/ 	.word	0xfffffffd
	.align		4
        /*0018*/ 	.word	0x00000000
	.align		4
        /*001c*/ 	.word	0xfffffffc


//--------------------- .text.lora_backward_f32   --------------------------
	.section	.text.lora_backward_f32,"ax",@progbits
	.align	128
        .global         lora_backward_f32
        .type           lora_backward_f32,@function
        .size           lora_backward_f32,(.L_x_16 - lora_backward_f32)
        .other          lora_backward_f32,@"STO_CUDA_ENTRY STV_DEFAULT"
lora_backward_f32:
.text.lora_backward_f32:
[----:B------:R-:W-:Y:S01]  /*0000*/  LDC R1, c[0x0][0x37c] ;  /* 0x0000df00ff017b82 */ /* 0x000fe20000000800 */
[----:B------:R-:W0:Y:S07]  /*0010*/  S2R R5, SR_TID.X ;  /* 0x0000000000057919 */ /* 0x000e2e0000002100 */
[----:B------:R-:W0:Y:S01]  /*0020*/  S2UR UR4, SR_CTAID.X ;  /* 0x00000000000479c3 */ /* 0x000e220000002500 */
[----:B------:R-:W1:Y:S07]  /*0030*/  LDCU.64 UR12, c[0x0][0x358] ;  /* 0x00006b00ff0c77ac */ /* 0x000e6e0008000a00 */
[----:B------:R-:W0:Y:S08]  /*0040*/  LDC R0, c[0x0][0x360] ;  /* 0x0000d800ff007b82 */ /* 0x000e300000000800 */
[----:B------:R-:W2:Y:S08]  /*0050*/  LDC R8, c[0x0][0x3bc] ;  /* 0x0000ef00ff087b82 */ /* 0x000eb00000000800 */
[----:B------:R-:W2:Y:S01]  /*0060*/  LDC R3, c[0x0][0x3b4] ;  /* 0x0000ed00ff037b82 */ /* 0x000ea20000000800 */
[----:B0-----:R-:W-:-:S02]  /*0070*/  IMAD R0, R0, UR4, R5 ;  /* 0x0000000400007c24 */ /* 0x001fc4000f8e0205 */
[----:B--2---:R-:W-:-:S05]  /*0080*/  IMAD R5, R8, R3, RZ ;  /* 0x0000000308057224 */ /* 0x004fca00078e02ff */
[----:B------:R-:W-:-:S13]  /*0090*/  ISETP.GE.AND P0, PT, R0, R5, PT ;  /* 0x000000050000720c */ /* 0x000fda0003f06270 */
[----:B-1----:R-:W-:Y:S05]  /*00a0*/  @P0 BRA `(.L_x_0) ;  /* 0x0000000c000c0947 */ /* 0x002fea0003800000 */
[----:B------:R-:W-:Y:S01]  /*00b0*/  IABS R7, R3 ;  /* 0x0000000300077213 */ /* 0x000fe20000000000 */
[----:B------:R-:W0:Y:S01]  /*00c0*/  LDCU UR4, c[0x0][0x3b0] ;  /* 0x00007600ff0477ac */ /* 0x000e220008000800 */
[----:B------:R-:W-:Y:S02]  /*00d0*/  MOV R20, RZ ;  /* 0x000000ff00147202 */ /* 0x000fe40000000f00 */
[----:B------:R-:W1:Y:S01]  /*00e0*/  I2F.RP R2, R7 ;  /* 0x0000000700027306 */ /* 0x000e620000209400 */
[----:B------:R-:W0:Y:S07]  /*00f0*/  LDCU UR8, c[0x0][0x3b8] ;  /* 0x00007700ff0877ac */ /* 0x000e2e0008000800 */
[----:B-1----:R-:W1:Y:S01]  /*0100*/  MUFU.RCP R2, R2 ;  /* 0x0000000200027308 */ /* 0x002e620000001000 */
[----:B0-----:R-:W-:-:S04]  /*0110*/  UISETP.LT.AND UP0, UPT, UR4, UR8, UPT ;  /* 0x000000080400728c */ /* 0x001fc8000bf01270 */
[----:B------:R-:W-:-:S04]  /*0120*/  USEL UR4, UR4, UR8, UP0 ;  /* 0x0000000804047287 */ /* 0x000fc80008000000 */
[----:B------:R-:W-:Y:S01]  /*0130*/  UISETP.GE.AND UP0, UPT, UR4, 0x1, UPT ;  /* 0x000000010400788c */ /* 0x000fe2000bf06270 */
[----:B-1----:R-:W-:-:S04]  /*0140*/  IADD3 R4, PT, PT, R2, 0xffffffe, RZ ;  /* 0x0ffffffe02047810 */ /* 0x002fc80007ffe0ff */
[----:B------:R0:W1:Y:S02]  /*0150*/  F2I.FTZ.U32.TRUNC.NTZ R5, R4 ;  /* 0x0000000400057305 */ /* 0x000064000021f000 */
[----:B0-----:R-:W-:Y:S01]  /*0160*/  HFMA2 R4, -RZ, RZ, 0, 0 ;  /* 0x00000000ff047431 */ /* 0x001fe200000001ff */
[----:B-1----:R-:W-:-:S05]  /*0170*/  IADD3 R6, PT, PT, RZ, -R5, RZ ;  /* 0x80000005ff067210 */ /* 0x002fca0007ffe0ff */
[----:B------:R-:W-:Y:S01]  /*0180*/  IMAD R9, R6, R7, RZ ;  /* 0x0000000706097224 */ /* 0x000fe200078e02ff */
[----:B------:R-:W-:-:S03]  /*0190*/  IABS R6, R0 ;  /* 0x0000000000067213 */ /* 0x000fc60000000000 */
[----:B------:R-:W-:Y:S01]  /*01a0*/  IMAD.HI.U32 R5, R5, R9, R4 ;  /* 0x0000000905057227 */ /* 0x000fe200078e0004 */
[----:B------:R-:W-:-:S04]  /*01b0*/  LOP3.LUT R4, R0, R3, RZ, 0x3c, !PT ;  /* 0x0000000300047212 */ /* 0x000fc800078e3cff */
[----:B------:R-:W-:Y:S01]  /*01c0*/  ISETP.GE.AND P2, PT, R4, RZ, PT ;  /* 0x000000ff0400720c */ /* 0x000fe20003f46270 */
[----:B------:R-:W-:-:S05]  /*01d0*/  IMAD.HI.U32 R5, R5, R6, RZ ;  /* 0x0000000605057227 */ /* 0x000fca00078e00ff */
[----:B------:R-:W-:-:S05]  /*01e0*/  IADD3 R2, PT, PT, -R5, RZ, RZ ;  /* 0x000000ff05027210 */ /* 0x000fca0007ffe1ff */
[----:B------:R-:W-:-:S05]  /*01f0*/  IMAD R2, R7, R2, R6 ;  /* 0x0000000207027224 */ /* 0x000fca00078e0206 */
[----:B------:R-:W-:-:S13]  /*0200*/  ISETP.GT.U32.AND P1, PT, R7, R2, PT ;  /* 0x000000020700720c */ /* 0x000fda0003f24070 */
[-C--:B------:R-:W-:Y:S02]  /*0210*/  @!P1 IADD3 R2, PT, PT, R2, -R7.reuse, RZ ;  /* 0x8000000702029210 */ /* 0x080fe40007ffe0ff */
[----:B------:R-:W-:Y:S02]  /*0220*/  @!P1 IADD3 R5, PT, PT, R5, 0x1, RZ ;  /* 0x0000000105059810 */ /* 0x000fe40007ffe0ff */
[----:B------:R-:W-:-:S13]  /*0230*/  ISETP.GE.U32.AND P0, PT, R2, R7, PT ;  /* 0x000000070200720c */ /* 0x000fda0003f06070 */
[----:B------:R-:W-:-:S04]  /*0240*/  @P0 IADD3 R5, PT, PT, R5, 0x1, RZ ;  /* 0x0000000105050810 */ /* 0x000fc80007ffe0ff */
[----:B------:R-:W-:Y:S01]  /*0250*/  @!P2 IADD3 R5, PT, PT, -R5, RZ, RZ ;  /* 0x000000ff0505a210 */ /* 0x000fe20007ffe1ff */
[----:B------:R-:W-:Y:S06]  /*0260*/  BRA.U !UP0, `(.L_x_1) ;  /* 0x0000000908847547 */ /* 0x000fec000b800000 */
[----:B------:R-:W-:Y:S01]  /*0270*/  ISETP.GE.AND P1, PT, R0, RZ, PT ;  /* 0x000000ff0000720c */ /* 0x000fe20003f26270 */
[----:B------:R-:W-:Y:S01]  /*0280*/  ULOP3.LUT UR11, UR8, 0x7ffffff8, URZ, 0xc0, !UPT ;  /* 0x7ffffff8080b7892 */ /* 0x000fe2000f8ec0ff */
[-C--:B------:R-:W-:Y:S01]  /*0290*/  ISETP.GT.U32.AND P0, PT, R7, R2.reuse, PT ;  /* 0x000000020700720c */ /* 0x080fe20003f04070 */
[----:B------:R-:W-:Y:S01]  /*02a0*/  ULOP3.LUT UR8, UR8, 0x7, URZ, 0xc0, !UPT ;  /* 0x0000000708087892 */ /* 0x000fe2000f8ec0ff */
[----:B------:R-:W-:Y:S01]  /*02b0*/  IADD3 R7, PT, PT, R2, -R7, RZ ;  /* 0x8000000702077210 */ /* 0x000fe20007ffe0ff */
[----:B------:R-:W-:Y:S01]  /*02c0*/  UIADD3 UR9, UPT, UPT, -UR11, URZ, URZ ;  /* 0x000000ff0b097290 */ /* 0x000fe2000fffe1ff */
[----:B------:R-:W-:Y:S01]  /*02d0*/  LOP3.LUT R16, RZ, R3, RZ, 0x33, !PT ;  /* 0x00000003ff107212 */ /* 0x000fe200078e33ff */
[----:B------:R-:W-:Y:S01]  /*02e0*/  UMOV UR4, URZ ;  /* 0x000000ff00047c82 */ /* 0x000fe20008000000 */
[----:B------:R-:W-:Y:S02]  /*02f0*/  SEL R7, R7, R2, !P0 ;  /* 0x0000000207077207 */ /* 0x000fe40004000000 */
[----:B------:R-:W-:-:S02]  /*0300*/  ISETP.NE.AND P0, PT, R3, RZ, PT ;  /* 0x000000ff0300720c */ /* 0x000fc40003f05270 */
[----:B------:R-:W-:Y:S02]  /*0310*/  MOV R20, RZ ;  /* 0x000000ff00147202 */ /* 0x000fe40000000f00 */
[----:B------:R-:W-:Y:S02]  /*0320*/  @!P1 IADD3 R7, PT, PT, -R7, RZ, RZ ;  /* 0x000000ff07079210 */ /* 0x000fe40007ffe1ff */
[C---:B------:R-:W-:Y:S02]  /*0330*/  SEL R15, R16.reuse, R5, !P0 ;  /* 0x00000005100f7207 */ /* 0x040fe40004000000 */
[----:B------:R-:W-:-:S07]  /*0340*/  SEL R16, R16, R7, !P0 ;  /* 0x0000000710107207 */ /* 0x000fce0004000000 */
.L_x_7:
[----:B------:R-:W0:Y:S01]  /*0350*/  LDC.64 R2, c[0x0][0x3b0] ;  /* 0x0000ec00ff027b82 */ /* 0x000e220000000a00 */
[----:B------:R-:W1:Y:S07]  /*0360*/  LDCU UR10, c[0x0][0x3b8] ;  /* 0x00007700ff0a77ac */ /* 0x000e6e0008000800 */
[----:B------:R-:W2:Y:S01]  /*0370*/  LDC.64 R4, c[0x0][0x388] ;  /* 0x0000e200ff047b82 */ /* 0x000ea20000000a00 */
[----:B0-----:R-:W-:-:S04]  /*0380*/  IMAD R3, R3, UR4, R16 ;  /* 0x0000000403037c24 */ /* 0x001fc8000f8e0210 */
[----:B--2---:R-:W-:-:S05]  /*0390*/  IMAD.WIDE R4, R3, 0x4, R4 ;  /* 0x0000000403047825 */ /* 0x004fca00078e0204 */
[----:B-----5:R0:W5:Y:S01]  /*03a0*/  LDG.E.CONSTANT R17, desc[UR12][R4.64] ;  /* 0x0000000c04117981 */ /* 0x020162000c1e9900 */
[----:B-1----:R-:W-:Y:S02]  /*03b0*/  UISETP.GE.U32.AND UP0, UPT, UR10, 0x8, UPT ;  /* 0x000000080a00788c */ /* 0x002fe4000bf06070 */
[----:B------:R-:W-:Y:S02]  /*03c0*/  UIMAD UR14, UR4, UR10, URZ ;  /* 0x0000000a040e72a4 */ /* 0x000fe4000f8e02ff */
[----:B------:R-:W-:-:S06]  /*03d0*/  UIADD3 UR4, UPT, UPT, UR4, 0x1, URZ ;  /* 0x0000000104047890 */ /* 0x000fcc000fffe0ff */
[----:B------:R-:W-:Y:S01]  /*03e0*/  ISETP.NE.AND P0, PT, R2, UR4, PT ;  /* 0x0000000402007c0c */ /* 0x000fe2000bf05270 */
[----:B------:R-:W-:Y:S01]  /*03f0*/  HFMA2 R2, -RZ, RZ, 0, 0 ;  /* 0x00000000ff027431 */ /* 0x000fe200000001ff */
[----:B0-----:R-:W-:Y:S11]  /*0400*/  BRA.U !UP0, `(.L_x_2) ;  /* 0x0000000108e47547 */ /* 0x001ff6000b800000 */
[----:B------:R-:W0:Y:S01]  /*0410*/  LDCU.64 UR6, c[0x0][0x380] ;  /* 0x00007000ff0677ac */ /* 0x000e220008000a00 */
[----:B------:R-:W-:Y:S01]  /*0420*/  MOV R14, R15 ;  /* 0x0000000f000e7202 */ /* 0x000fe20000000f00 */
[----:B0-----:R-:W-:-:S04]  /*0430*/  UIMAD.WIDE.U32 UR6, UR14, 0x4, UR6 ;  /* 0x000000040e0678a5 */ /* 0x001fc8000f8e0006 */
[----:B------:R-:W-:-:S04]  /*0440*/  UIADD3 UR5, UP0, UPT, UR6, 0x10, URZ ;  /* 0x0000001006057890 */ /* 0x000fc8000ff1e0ff */
[----:B------:R-:W-:Y:S02]  /*0450*/  UIADD3.X UR6, UPT, UPT, URZ, UR7, URZ, UP0, !UPT ;  /* 0x00000007ff067290 */ /* 0x000fe400087fe4ff */
[----:B------:R-:W-:Y:S01]  /*0460*/  MOV R2, UR5 ;  /* 0x0000000500027c02 */ /* 0x000fe20008000f00 */
[----:B------:R-:W-:-:S03]  /*0470*/  UMOV UR5, UR9 ;  /* 0x0000000900057c82 */ /* 0x000fc60008000000 */
[----:B------:R-:W-:-:S07]  /*0480*/  MOV R3, UR6 ;  /* 0x0000000600037c02 */ /* 0x000fce0008000f00 */
.L_x_3:
[----:B------:R-:W0:Y:S01]  /*0490*/  LDC.64 R28, c[0x0][0x398] ;  /* 0x0000e600ff1c7b82 */ /* 0x000e220000000a00 */
[----:B------:R-:W2:Y:S04]  /*04a0*/  LDG.E.CONSTANT R18, desc[UR12][R2.64+-0x10] ;  /* 0xfffff00c02127981 */ /* 0x000ea8000c1e9900 */
[----:B------:R-:W3:Y:S03]  /*04b0*/  LDG.E.CONSTANT R23, desc[UR12][R2.64+-0xc] ;  /* 0xfffff40c02177981 */ /* 0x000ee6000c1e9900 */
[----:B------:R-:W1:Y:S01]  /*04c0*/  LDC R19, c[0x0][0x3bc] ;  /* 0x0000ef00ff137b82 */ /* 0x000e620000000800 */
[----:B------:R-:W4:Y:S04]  /*04d0*/  LDG.E.CONSTANT R25, desc[UR12][R2.64+-0x8] ;  /* 0xfffff80c02197981 */ /* 0x000f28000c1e9900 */
[----:B------:R-:W4:Y:S01]  /*04e0*/  LDG.E.CONSTANT R27, desc[UR12][R2.64+-0x4] ;  /* 0xfffffc0c021b7981 */ /* 0x000f22000c1e9900 */
[----:B0-----:R-:W-:-:S05]  /*04f0*/  IMAD.WIDE R28, R14, 0x4, R28 ;  /* 0x000000040e1c7825 */ /* 0x001fca00078e021c */
[----:B------:R-:W2:Y:S01]  /*0500*/  LDG.E.CONSTANT R21, desc[UR12][R28.64] ;  /* 0x0000000c1c157981 */ /* 0x000ea2000c1e9900 */
[----:B-1----:R-:W-:-:S05]  /*0510*/  IMAD.WIDE R10, R19, 0x4, R28 ;  /* 0x00000004130a7825 */ /* 0x002fca00078e021c */
[----:B------:R0:W3:Y:S01]  /*0520*/  LDG.E.CONSTANT R22, desc[UR12][R10.64] ;  /* 0x0000000c0a167981 */ /* 0x0000e2000c1e9900 */
[----:B------:R-:W-:-:S03]  /*0530*/  IMAD.WIDE R12, R19, 0x4, R10 ;  /* 0x00000004130c7825 */ /* 0x000fc600078e020a */
[----:B------:R-:W4:Y:S01]  /*0540*/  LDG.E.CONSTANT R29, desc[UR12][R2.64] ;  /* 0x0000000c021d7981 */ /* 0x000f22000c1e9900 */
[----:B------:R-:W-:-:S03]  /*0550*/  IMAD.WIDE R8, R19, 0x4, R12 ;  /* 0x0000000413087825 */ /* 0x000fc600078e020c */
[----:B------:R1:W4:Y:S04]  /*0560*/  LDG.E.CONSTANT R24, desc[UR12][R12.64] ;  /* 0x0000000c0c187981 */ /* 0x000328000c1e9900 */
[----:B------:R-:W4:Y:S01]  /*0570*/  LDG.E.CONSTANT R28, desc[UR12][R2.64+0x4] ;  /* 0x0000040c021c7981 */ /* 0x000f22000c1e9900 */
[----:B------:R-:W-:-:S03]  /*0580*/  IMAD.WIDE R4, R19, 0x4, R8 ;  /* 0x0000000413047825 */ /* 0x000fc600078e0208 */
[----:B------:R-:W4:Y:S01]  /*0590*/  LDG.E.CONSTANT R8, desc[UR12][R8.64] ;  /* 0x0000000c08087981 */ /* 0x000f22000c1e9900 */
[----:B------:R-:W-:-:S03]  /*05a0*/  IMAD.WIDE R6, R19, 0x4, R4 ;  /* 0x0000000413067825 */ /* 0x000fc600078e0204 */
[----:B------:R-:W4:Y:S01]  /*05b0*/  LDG.E.CONSTANT R4, desc[UR12][R4.64] ;  /* 0x0000000c04047981 */ /* 0x000f22000c1e9900 */
[----:B0-----:R-:W-:-:S03]  /*05c0*/  IMAD.WIDE R10, R19, 0x4, R6 ;  /* 0x00000004130a7825 */ /* 0x001fc600078e0206 */
[----:B------:R-:W4:Y:S04]  /*05d0*/  LDG.E.CONSTANT R9, desc[UR12][R2.64+0xc] ;  /* 0x00000c0c02097981 */ /* 0x000f28000c1e9900 */
[----:B------:R-:W4:Y:S01]  /*05e0*/  LDG.E.CONSTANT R6, desc[UR12][R6.64] ;  /* 0x0000000c06067981 */ /* 0x000f22000c1e9900 */
[----:B-1----:R-:W-:-:S03]  /*05f0*/  IMAD.WIDE R12, R19, 0x4, R10 ;  /* 0x00000004130c7825 */ /* 0x002fc600078e020a */
[----:B------:R-:W4:Y:S04]  /*0600*/  LDG.E.CONSTANT R26, desc[UR12][R10.64] ;  /* 0x0000000c0a1a7981 */ /* 0x000f28000c1e9900 */
[----:B------:R0:W4:Y:S04]  /*0610*/  LDG.E.CONSTANT R5, desc[UR12][R2.64+0x8] ;  /* 0x0000080c02057981 */ /* 0x000128000c1e9900 */
[----:B------:R-:W4:Y:S01]  /*0620*/  LDG.E.CONSTANT R12, desc[UR12][R12.64] ;  /* 0x0000000c0c0c7981 */ /* 0x000f22000c1e9900 */
[----:B------:R-:W-:-:S04]  /*0630*/  UIADD3 UR5, UPT, UPT, UR5, 0x8, URZ ;  /* 0x0000000805057890 */ /* 0x000fc8000fffe0ff */
[----:B------:R-:W-:Y:S01]  /*0640*/  UISETP.NE.AND UP0, UPT, UR5, URZ, UPT ;  /* 0x000000ff0500728c */ /* 0x000fe2000bf05270 */
[----:B0-----:R-:W-:Y:S02]  /*0650*/  IADD3 R2, P1, PT, R2, 0x20, RZ ;  /* 0x0000002002027810 */ /* 0x001fe40007f3e0ff */
[----:B------:R-:W-:Y:S02]  /*0660*/  LEA R14, R19, R14, 0x3 ;  /* 0x0000000e130e7211 */ /* 0x000fe400078e18ff */
[----:B------:R-:W-:Y:S01]  /*0670*/  IADD3.X R3, PT, PT, RZ, R3, RZ, P1, !PT ;  /* 0x00000003ff037210 */ /* 0x000fe20000ffe4ff */
[----:B--2---:R-:W-:-:S04]  /*0680*/  FMUL R18, R18, R21 ;  /* 0x0000001512127220 */ /* 0x004fc80000400000 */
[----:B-----5:R-:W-:Y:S01]  /*0690*/  FFMA R18, R17, R18, R20 ;  /* 0x0000001211127223 */ /* 0x020fe20000000014 */
[----:B---3--:R-:W-:-:S04]  /*06a0*/  FMUL R23, R23, R22 ;  /* 0x0000001617177220 */ /* 0x008fc80000400000 */
[----:B------:R-:W-:Y:S01]  /*06b0*/  FFMA R18, R17, R23, R18 ;  /* 0x0000001711127223 */ /* 0x000fe20000000012 */
[----:B----4-:R-:W-:-:S04]  /*06c0*/  FMUL R25, R25, R24 ;  /* 0x0000001819197220 */ /* 0x010fc80000400000 */
[----:B------:R-:W-:Y:S01]  /*06d0*/  FFMA R18, R17, R25, R18 ;  /* 0x0000001911127223 */ /* 0x000fe20000000012 */
[----:B------:R-:W-:-:S04]  /*06e0*/  FMUL R27, R27, R8 ;  /* 0x000000081b1b7220 */ /* 0x000fc80000400000 */
        /* <DEDUP_REMOVED lines=9> */
[----:B------:R-:W-:Y:S06]  /*0780*/  BRA.U UP0, `(.L_x_3) ;  /* 0xfffffffd00407547 */ /* 0x000fec000b83ffff */
[----:B------:R-:W-:-:S07]  /*0790*/  MOV R2, UR11 ;  /* 0x0000000b00027c02 */ /* 0x000fce0008000f00 */
.L_x_2:
[----:B------:R-:W-:-:S09]  /*07a0*/  UISETP.NE.AND UP0, UPT, UR8, URZ, UPT ;  /* 0x000000ff0800728c */ /* 0x000fd2000bf05270 */
[----:B------:R-:W-:Y:S05]  /*07b0*/  BRA.U !UP0, `(.L_x_4) ;  /* 0x00000005082c7547 */ /* 0x000fea000b800000 */
[----:B------:R-:W-:Y:S02]  /*07c0*/  UIADD3 UR5, UPT, UPT, UR8, -0x1, URZ ;  /* 0xffffffff08057890 */ /* 0x000fe4000fffe0ff */
[----:B------:R-:W-:Y:S02]  /*07d0*/  ULOP3.LUT UP1, UR6, UR10, 0x3, URZ, 0xc0, !UPT ;  /* 0x000000030a067892 */ /* 0x000fe4000f82c0ff */
[----:B------:R-:W-:-:S09]  /*07e0*/  UISETP.GE.U32.AND UP0, UPT, UR5, 0x3, UPT ;  /* 0x000000030500788c */ /* 0x000fd2000bf06070 */
[----:B------:R-:W-:Y:S05]  /*07f0*/  BRA.U !UP0, `(.L_x_5) ;  /* 0x0000000108807547 */ /* 0x000fea000b800000 */
[----:B------:R-:W0:Y:S01]  /*0800*/  LDC R3, c[0x0][0x3bc] ;  /* 0x0000ef00ff037b82 */ /* 0x000e220000000800 */
[C---:B------:R-:W-:Y:S02]  /*0810*/  IADD3 R9, PT, PT, R2.reuse, UR14, RZ ;  /* 0x0000000e02097c10 */ /* 0x040fe4000fffe0ff */
[----:B------:R-:W-:-:S05]  /*0820*/  IADD3 R12, P1, PT, R2, UR14, RZ ;  /* 0x0000000e020c7c10 */ /* 0x000fca000ff3e0ff */
[----:B------:R-:W1:Y:S08]  /*0830*/  LDC.64 R6, c[0x0][0x398] ;  /* 0x0000e600ff067b82 */ /* 0x000e700000000a00 */
[----:B------:R-:W2:Y:S08]  /*0840*/  LDC.64 R10, c[0x0][0x380] ;  /* 0x0000e000ff0a7b82 */ /* 0x000eb00000000a00 */
[----:B------:R-:W3:Y:S01]  /*0850*/  LDC.64 R4, c[0x0][0x380] ;  /* 0x0000e000ff047b82 */ /* 0x000ee20000000a00 */
[----:B0-----:R-:W-:-:S04]  /*0860*/  IMAD R13, R2, R3, R15 ;  /* 0x00000003020d7224 */ /* 0x001fc800078e020f */
[----:B-1----:R-:W-:Y:S01]  /*0870*/  IMAD.WIDE R6, R13, 0x4, R6 ;  /* 0x000000040d067825 */ /* 0x002fe200078e0206 */
[----:B------:R-:W-:-:S03]  /*0880*/  IADD3.X R13, PT, PT, RZ, RZ, RZ, P1, !PT ;  /* 0x000000ffff0d7210 */ /* 0x000fc60000ffe4ff */
[----:B--2---:R-:W-:-:S04]  /*0890*/  IMAD.WIDE.U32 R10, R9, 0x4, R10 ;  /* 0x00000004090a7825 */ /* 0x004fc800078e000a */
[----:B------:R-:W-:Y:S02]  /*08a0*/  IMAD.WIDE R8, R3, 0x4, R6 ;  /* 0x0000000403087825 */ /* 0x000fe400078e0206 */
[----:B------:R-:W2:Y:S01]  /*08b0*/  LDG.E.CONSTANT R10, desc[UR12][R10.64] ;  /* 0x0000000c0a0a7981 */ /* 0x000ea2000c1e9900 */
[----:B---3--:R-:W-:-:S03]  /*08c0*/  LEA R4, P1, R12, R4, 0x2 ;  /* 0x000000040c047211 */ /* 0x008fc600078210ff */
[----:B------:R-:W2:Y:S01]  /*08d0*/  LDG.E.CONSTANT R7, desc[UR12][R6.64] ;  /* 0x0000000c06077981 */ /* 0x000ea2000c1e9900 */
[----:B------:R-:W-:Y:S01]  /*08e0*/  LEA.HI.X R5, R12, R5, R13, 0x2, P1 ;  /* 0x000000050c057211 */ /* 0x000fe200008f140d */
[C---:B------:R-:W-:Y:S02]  /*08f0*/  IMAD.WIDE R12, R3.reuse, 0x4, R8 ;  /* 0x00000004030c7825 */ /* 0x040fe400078e0208 */
[----:B------:R-:W3:Y:S04]  /*0900*/  LDG.E.CONSTANT R21, desc[UR12][R8.64] ;  /* 0x0000000c08157981 */ /* 0x000ee8000c1e9900 */
[----:B------:R-:W3:Y:S01]  /*0910*/  LDG.E.CONSTANT R14, desc[UR12][R4.64+0x4] ;  /* 0x0000040c040e7981 */ /* 0x000ee2000c1e9900 */
[----:B------:R-:W-:-:S03]  /*0920*/  IMAD.WIDE R18, R3, 0x4, R12 ;  /* 0x0000000403127825 */ /* 0x000fc600078e020c */
[----:B------:R-:W4:Y:S04]  /*0930*/  LDG.E.CONSTANT R22, desc[UR12][R12.64] ;  /* 0x0000000c0c167981 */ /* 0x000f28000c1e9900 */
[----:B------:R-:W4:Y:S04]  /*0940*/  LDG.E.CONSTANT R3, desc[UR12][R4.64+0x8] ;  /* 0x0000080c04037981 */ /* 0x000f28000c1e9900 */
[----:B------:R-:W4:Y:S04]  /*0950*/  LDG.E.CONSTANT R18, desc[UR12][R18.64] ;  /* 0x0000000c12127981 */ /* 0x000f28000c1e9900 */
[----:B------:R-:W4:Y:S01]  /*0960*/  LDG.E.CONSTANT R23, desc[UR12][R4.64+0xc] ;  /* 0x00000c0c04177981 */ /* 0x000f22000c1e9900 */
[----:B------:R-:W-:Y:S01]  /*0970*/  IADD3 R2, PT, PT, R2, 0x4, RZ ;  /* 0x0000000402027810 */ /* 0x000fe20007ffe0ff */
[----:B--2---:R-:W-:-:S04]  /*0980*/  FMUL R10, R10, R7 ;  /* 0x000000070a0a7220 */ /* 0x004fc80000400000 */
[----:B-----5:R-:W-:Y:S01]  /*0990*/  FFMA R10, R17, R10, R20 ;  /* 0x0000000a110a7223 */ /* 0x020fe20000000014 */
[----:B---3--:R-:W-:-:S04]  /*09a0*/  FMUL R21, R14, R21 ;  /* 0x000000150e157220 */ /* 0x008fc80000400000 */
[----:B------:R-:W-:Y:S01]  /*09b0*/  FFMA R10, R17, R21, R10 ;  /* 0x00000015110a7223 */ /* 0x000fe2000000000a */
[----:B----4-:R-:W-:-:S04]  /*09c0*/  FMUL R3, R3, R22 ;  /* 0x0000001603037220 */ /* 0x010fc80000400000 */
[----:B------:R-:W-:Y:S01]  /*09d0*/  FFMA R10, R17, R3, R10 ;  /* 0x00000003110a7223 */ /* 0x000fe2000000000a */
[----:B------:R-:W-:-:S04]  /*09e0*/  FMUL R23, R23, R18 ;  /* 0x0000001217177220 */ /* 0x000fc80000400000 */
[----:B------:R-:W-:-:S07]  /*09f0*/  FFMA R20, R17, R23, R10 ;  /* 0x0000001711147223 */ /* 0x000fce000000000a */
.L_x_5:
[----:B------:R-:W-:Y:S05]  /*0a00*/  BRA.U !UP1, `(.L_x_4) ;  /* 0x0000000109987547 */ /* 0x000fea000b800000 */
[----:B------:R-:W-:Y:S02]  /*0a10*/  UISETP.NE.AND UP0, UPT, UR6, 0x1, UPT ;  /* 0x000000010600788c */ /* 0x000fe4000bf05270 */
[----:B------:R-:W-:-:S04]  /*0a20*/  ULOP3.LUT UR5, UR10, 0x1, URZ, 0xc0, !UPT ;  /* 0x000000010a057892 */ /* 0x000fc8000f8ec0ff */
[----:B------:R-:W-:-:S03]  /*0a30*/  UISETP.NE.U32.AND UP1, UPT, UR5, 0x1, UPT ;  /* 0x000000010500788c */ /* 0x000fc6000bf25070 */
[----:B------:R-:W-:Y:S08]  /*0a40*/  BRA.U !UP0, `(.L_x_6) ;  /* 0x0000000108587547 */ /* 0x000ff0000b800000 */
[----:B------:R-:W0:Y:S01]  /*0a50*/  LDC R11, c[0x0][0x3bc] ;  /* 0x0000ef00ff0b7b82 */ /* 0x000e220000000800 */
[C---:B------:R-:W-:Y:S02]  /*0a60*/  IADD3 R3, PT, PT, R2.reuse, UR14, RZ ;  /* 0x0000000e02037c10 */ /* 0x040fe4000fffe0ff */
[----:B------:R-:W-:-:S05]  /*0a70*/  IADD3 R10, P1, PT, R2, UR14, RZ ;  /* 0x0000000e020a7c10 */ /* 0x000fca000ff3e0ff */
[----:B------:R-:W1:Y:S08]  /*0a80*/  LDC.64 R8, c[0x0][0x380] ;  /* 0x0000e000ff087b82 */ /* 0x000e700000000a00 */
[----:B------:R-:W2:Y:S08]  /*0a90*/  LDC.64 R6, c[0x0][0x398] ;  /* 0x0000e600ff067b82 */ /* 0x000eb00000000a00 */
[----:B------:R-:W3:Y:S01]  /*0aa0*/  LDC.64 R4, c[0x0][0x380] ;  /* 0x0000e000ff047b82 */ /* 0x000ee20000000a00 */
[----:B0-----:R-:W-:-:S02]  /*0ab0*/  IMAD R13, R2, R11, R15 ;  /* 0x0000000b020d7224 */ /* 0x001fc400078e020f */
[----:B-1----:R-:W-:Y:S01]  /*0ac0*/  IMAD.WIDE.U32 R8, R3, 0x4, R8 ;  /* 0x0000000403087825 */ /* 0x002fe200078e0008 */
[----:B------:R-:W-:-:S05]  /*0ad0*/  IADD3.X R3, PT, PT, RZ, RZ, RZ, P1, !PT ;  /* 0x000000ffff037210 */ /* 0x000fca0000ffe4ff */
[----:B------:R-:W4:Y:S01]  /*0ae0*/  LDG.E.CONSTANT R8, desc[UR12][R8.64] ;  /* 0x0000000c08087981 */ /* 0x000f22000c1e9900 */
[----:B--2---:R-:W-:Y:S01]  /*0af0*/  IMAD.WIDE R6, R13, 0x4, R6 ;  /* 0x000000040d067825 */ /* 0x004fe200078e0206 */
[----:B---3--:R-:W-:-:S04]  /*0b00*/  LEA R4, P1, R10, R4, 0x2 ;  /* 0x000000040a047211 */ /* 0x008fc800078210ff */
[----:B------:R-:W-:Y:S01]  /*0b10*/  LEA.HI.X R5, R10, R5, R3, 0x2, P1 ;  /* 0x000000050a057211 */ /* 0x000fe200008f1403 */
[----:B------:R-:W-:Y:S01]  /*0b20*/  IMAD.WIDE R10, R11, 0x4, R6 ;  /* 0x000000040b0a7825 */ /* 0x000fe200078e0206 */
[----:B------:R-:W4:Y:S04]  /*0b30*/  LDG.E.CONSTANT R3, desc[UR12][R6.64] ;  /* 0x0000000c06037981 */ /* 0x000f28000c1e9900 */
[----:B------:R-:W2:Y:S04]  /*0b40*/  LDG.E.CONSTANT R4, desc[UR12][R4.64+0x4] ;  /* 0x0000040c04047981 */ /* 0x000ea8000c1e9900 */
[----:B------:R-:W2:Y:S01]  /*0b50*/  LDG.E.CONSTANT R11, desc[UR12][R10.64] ;  /* 0x0000000c0a0b7981 */ /* 0x000ea2000c1e9900 */
[----:B------:R-:W-:Y:S01]  /*0b60*/  IADD3 R2, PT, PT, R2, 0x2, RZ ;  /* 0x0000000202027810 */ /* 0x000fe20007ffe0ff */
[----:B----4-:R-:W-:-:S04]  /*0b70*/  FMUL R3, R8, R3 ;  /* 0x0000000308037220 */ /* 0x010fc80000400000 */
[----:B-----5:R-:W-:Y:S01]  /*0b80*/  FFMA R20, R17, R3, R20 ;  /* 0x0000000311147223 */ /* 0x020fe20000000014 */
[----:B--2---:R-:W-:-:S04]  /*0b90*/  FMUL R3, R4, R11 ;  /* 0x0000000b04037220 */ /* 0x004fc80000400000 */
[----:B------:R-:W-:-:S07]  /*0ba0*/  FFMA R20, R17, R3, R20 ;  /* 0x0000000311147223 */ /* 0x000fce0000000014 */
.L_x_6:
[----:B------:R-:W-:Y:S05]  /*0bb0*/  BRA.U UP1, `(.L_x_4) ;  /* 0x00000001012c7547 */ /* 0x000fea000b800000 */
[----:B------:R-:W0:Y:S01]  /*0bc0*/  LDC.64 R4, c[0x0][0x380] ;  /* 0x0000e000ff047b82 */ /* 0x000e220000000a00 */
[----:B------:R-:W1:Y:S01]  /*0bd0*/  LDCU UR5, c[0x0][0x3bc] ;  /* 0x00007780ff0577ac */ /* 0x000e620008000800 */
[----:B------:R-:W-:-:S06]  /*0be0*/  IADD3 R3, PT, PT, R2, UR14, RZ ;  /* 0x0000000e02037c10 */ /* 0x000fcc000fffe0ff */
[----:B------:R-:W2:Y:S01]  /*0bf0*/  LDC.64 R6, c[0x0][0x398] ;  /* 0x0000e600ff067b82 */ /* 0x000ea20000000a00 */
[----:B-1----:R-:W-:Y:S02]  /*0c00*/  IMAD R9, R2, UR5, R15 ;  /* 0x0000000502097c24 */ /* 0x002fe4000f8e020f */
[----:B0-----:R-:W-:-:S06]  /*0c10*/  IMAD.WIDE.U32 R2, R3, 0x4, R4 ;  /* 0x0000000403027825 */ /* 0x001fcc00078e0004 */
[----:B------:R-:W3:Y:S01]  /*0c20*/  LDG.E.CONSTANT R2, desc[UR12][R2.64] ;  /* 0x0000000c02027981 */ /* 0x000ee2000c1e9900 */
[----:B--2---:R-:W-:-:S06]  /*0c30*/  IMAD.WIDE R4, R9, 0x4, R6 ;  /* 0x0000000409047825 */ /* 0x004fcc00078e0206 */
[----:B------:R-:W3:Y:S02]  /*0c40*/  LDG.E.CONSTANT R5, desc[UR12][R4.64] ;  /* 0x0000000c04057981 */ /* 0x000ee4000c1e9900 */
[----:B---3--:R-:W-:-:S04]  /*0c50*/  FMUL R6, R2, R5 ;  /* 0x0000000502067220 */ /* 0x008fc80000400000 */
[----:B-----5:R-:W-:-:S07]  /*0c60*/  FFMA R20, R17, R6, R20 ;  /* 0x0000000611147223 */ /* 0x020fce0000000014 */
.L_x_4:
[----:B------:R-:W-:Y:S05]  /*0c70*/  @P0 BRA `(.L_x_7) ;  /* 0xfffffff400b40947 */ /* 0x000fea000383ffff */
.L_x_1:
[----:B------:R-:W0:Y:S01]  /*0c80*/  LDC.64 R2, c[0x0][0x3a0] ;  /* 0x0000e800ff027b82 */ /* 0x000e220000000a00 */
[----:B------:R-:W1:Y:S02]  /*0c90*/  LDCU UR4, c[0x0][0x3c0] ;  /* 0x00007800ff0477ac */ /* 0x000e640008000800 */
[----:B-1----:R-:W-:Y:S01]  /*0ca0*/  FMUL R5, R20, UR4 ;  /* 0x0000000414057c20 */ /* 0x002fe20008400000 */
[----:B0-----:R-:W-:-:S05]  /*0cb0*/  IMAD.WIDE R2, R0, 0x4, R2 ;  /* 0x0000000400027825 */ /* 0x001fca00078e0202 */
[----:B------:R-:W-:Y:S01]  /*0cc0*/  STG.E desc[UR12][R2.64], R5 ;  /* 0x0000000502007986 */ /* 0x000fe2000c10190c */
[----:B------:R-:W-:Y:S05]  /*0cd0*/  EXIT ;  /* 0x000000000000794d */ /* 0x000fea0003800000 */
.L_x_0:
[----:B------:R-:W0:Y:S02]  /*0ce0*/  LDCU UR4, c[0x0][0x3b8] ;  /* 0x00007700ff0477ac */ /* 0x000e240008000800 */
[----:B0-----:R-:W-:-:S05]  /*0cf0*/  IMAD R7, R8, UR4, R5 ;  /* 0x0000000408077c24 */ /* 0x001fca000f8e0205 */
[----:B------:R-:W-:-:S13]  /*0d00*/  ISETP.GE.AND P0, PT, R0, R7, PT ;  /* 0x000000070000720c */ /* 0x000fda0003f06270 */
[----:B------:R-:W-:Y:S05]  /*0d10*/  @P0 EXIT ;  /* 0x000000000000094d */ /* 0x000fea0003800000 */
[----:B------:R-:W0:Y:S01]  /*0d20*/  LDCU UR4, c[0x0][0x3b0] ;  /* 0x00007600ff0477ac */ /* 0x000e220008000800 */
[----:B------:R-:W-:Y:S02]  /*0d30*/  IADD3 R0, PT, PT, R0, -R5, RZ ;  /* 0x8000000500007210 */ /* 0x000fe40007ffe0ff */
[----:B------:R-:W-:Y:S01]  /*0d40*/  MOV R9, RZ ;  /* 0x000000ff00097202 */ /* 0x000fe20000000f00 */
[----:B0-----:R-:W-:-:S09]  /*0d50*/  UISETP.GE.AND UP0, UPT, UR4, 0x1, UPT ;  /* 0x000000010400788c */ /* 0x001fd2000bf06270 */
[----:B------:R-:W-:Y:S05]  /*0d60*/  BRA.U !UP0, `(.L_x_8) ;  /* 0x0000000908887547 */ /* 0x000fea000b800000 */
[----:B------:R-:W-:-:S13]  /*0d70*/  ISETP.GE.AND P0, PT, R3, 0x1, PT ;  /* 0x000000010300780c */ /* 0x000fda0003f06270 */
[----:B------:R-:W-:Y:S05]  /*0d80*/  @!P0 BRA `(.L_x_8) ;  /* 0x0000000800808947 */ /* 0x000fea0003800000 */
[----:B------:R-:W-:Y:S01]  /*0d90*/  IABS R7, R8 ;  /* 0x0000000800077213 */ /* 0x000fe20000000000 */
[----:B------:R-:W-:Y:S01]  /*0da0*/  UMOV UR4, URZ ;  /* 0x000000ff00047c82 */ /* 0x000fe20008000000 */
[----:B------:R-:W-:Y:S02]  /*0db0*/  ISETP.GE.AND P0, PT, R0, RZ, PT ;  /* 0x000000ff0000720c */ /* 0x000fe40003f06270 */
[----:B------:R-:W0:Y:S01]  /*0dc0*/  I2F.RP R2, R7 ;  /* 0x0000000700027306 */ /* 0x000e220000209400 */
[----:B------:R-:W-:-:S07]  /*0dd0*/  LOP3.LUT R10, R3, 0x7, RZ, 0xc0, !PT ;  /* 0x00000007030a7812 */ /* 0x000fce00078ec0ff */
[----:B0-----:R-:W0:Y:S02]  /*0de0*/  MUFU.RCP R2, R2 ;  /* 0x0000000200027308 */ /* 0x001e240000001000 */
[----:B0-----:R-:W-:-:S06]  /*0df0*/  IADD3 R4, PT, PT, R2, 0xffffffe, RZ ;  /* 0x0ffffffe02047810 */ /* 0x001fcc0007ffe0ff */
[----:B------:R0:W1:Y:S02]  /*0e00*/  F2I.FTZ.U32.TRUNC.NTZ R5, R4 ;  /* 0x0000000400057305 */ /* 0x000064000021f000 */
[----:B0-----:R-:W-:Y:S01]  /*0e10*/  HFMA2 R4, -RZ, RZ, 0, 0 ;  /* 0x00000000ff047431 */ /* 0x001fe200000001ff */
[----:B-1----:R-:W-:-:S05]  /*0e20*/  IADD3 R6, PT, PT, RZ, -R5, RZ ;  /* 0x80000005ff067210 */ /* 0x002fca0007ffe0ff */
[----:B------:R-:W-:Y:S01]  /*0e30*/  IMAD R9, R6, R7, RZ ;  /* 0x0000000706097224 */ /* 0x000fe200078e02ff */
[----:B------:R-:W-:-:S03]  /*0e40*/  IABS R6, R0 ;  /* 0x0000000000067213 */ /* 0x000fc60000000000 */
[----:B------:R-:W-:Y:S01]  /*0e50*/  IMAD.HI.U32 R5, R5, R9, R4 ;  /* 0x0000000905057227 */ /* 0x000fe200078e0004 */
[----:B------:R-:W-:Y:S02]  /*0e60*/  LOP3.LUT R4, R0, R8, RZ, 0x3c, !PT ;  /* 0x0000000800047212 */ /* 0x000fe400078e3cff */
[----:B------:R-:W-:Y:S02]  /*0e70*/  MOV R9, RZ ;  /* 0x000000ff00097202 */ /* 0x000fe40000000f00 */
[----:B------:R-:W-:Y:S01]  /*0e80*/  ISETP.GE.AND P1, PT, R4, RZ, PT ;  /* 0x000000ff0400720c */ /* 0x000fe20003f26270 */
[----:B------:R-:W-:-:S05]  /*0e90*/  IMAD.HI.U32 R5, R5, R6, RZ ;  /* 0x0000000605057227 */ /* 0x000fca00078e00ff */
[----:B------:R-:W-:-:S05]  /*0ea0*/  IADD3 R2, PT, PT, -R5, RZ, RZ ;  /* 0x000000ff05027210 */ /* 0x000fca0007ffe1ff */
[----:B------:R-:W-:Y:S01]  /*0eb0*/  IMAD R2, R7, R2, R6 ;  /* 0x0000000207027224 */ /* 0x000fe200078e0206 */
[----:B------:R-:W-:-:S04]  /*0ec0*/  LOP3.LUT R6, R3, 0x7ffffff8, RZ, 0xc0, !PT ;  /* 0x7ffffff803067812 */ /* 0x000fc800078ec0ff */
[----:B------:R-:W-:-:S13]  /*0ed0*/  ISETP.GT.U32.AND P3, PT, R7, R2, PT ;  /* 0x000000020700720c */ /* 0x000fda0003f64070 */
[-C--:B------:R-:W-:Y:S02]  /*0ee0*/  @!P3 IADD3 R2, PT, PT, R2, -R7.reuse, RZ ;  /* 0x800000070202b210 */ /* 0x080fe40007ffe0ff */
[----:B------:R-:W-:Y:S02]  /*0ef0*/  @!P3 IADD3 R5, PT, PT, R5, 0x1, RZ ;  /* 0x000000010505b810 */ /* 0x000fe40007ffe0ff */
[CC--:B------:R-:W-:Y:S02]  /*0f00*/  ISETP.GE.U32.AND P2, PT, R2.reuse, R7.reuse, PT ;  /* 0x000000070200720c */ /* 0x0c0fe40003f46070 */
[----:B------:R-:W-:Y:S02]  /*0f10*/  ISETP.GT.U32.AND P3, PT, R7, R2, PT ;  /* 0x000000020700720c */ /* 0x000fe40003f64070 */
[----:B------:R-:W-:-:S04]  /*0f20*/  IADD3 R7, PT, PT, R2, -R7, RZ ;  /* 0x8000000702077210 */ /* 0x000fc80007ffe0ff */
[----:B------:R-:W-:-:S04]  /*0f30*/  SEL R7, R7, R2, !P3 ;  /* 0x0000000207077207 */ /* 0x000fc80005800000 */
[----:B------:R-:W-:Y:S02]  /*0f40*/  @!P0 IADD3 R7, PT, PT, -R7, RZ, RZ ;  /* 0x000000ff07078210 */ /* 0x000fe40007ffe1ff */
[----:B------:R-:W-:Y:S02]  /*0f50*/  @P2 IADD3 R5, PT, PT, R5, 0x1, RZ ;  /* 0x0000000105052810 */ /* 0x000fe40007ffe0ff */
[----:B------:R-:W-:Y:S02]  /*0f60*/  ISETP.NE.AND P2, PT, R8, RZ, PT ;  /* 0x000000ff0800720c */ /* 0x000fe40003f45270 */
[----:B------:R-:W-:Y:S02]  /*0f70*/  LOP3.LUT R8, RZ, R8, RZ, 0x33, !PT ;  /* 0x00000008ff087212 */ /* 0x000fe400078e33ff */
[----:B------:R-:W-:Y:S02]  /*0f80*/  @!P1 IADD3 R5, PT, PT, -R5, RZ, RZ ;  /* 0x000000ff05059210 */ /* 0x000fe40007ffe1ff */
[----:B------:R-:W-:-:S02]  /*0f90*/  SEL R7, R8, R7, !P2 ;  /* 0x0000000708077207 */ /* 0x000fc40005000000 */
[----:B------:R-:W-:-:S07]  /*0fa0*/  SEL R8, R8, R5, !P2 ;  /* 0x0000000508087207 */ /* 0x000fce0005000000 */
.L_x_14:
[----:B------:R-:W0:Y:S01]  /*0fb0*/  LDC R3, c[0x0][0x3b8] ;  /* 0x0000ee00ff037b82 */ /* 0x000e220000000800 */
[----:B------:R-:W1:Y:S07]  /*0fc0*/  LDCU.64 UR8, c[0x0][0x3b0] ;  /* 0x00007600ff0877ac */ /* 0x000e6e0008000a00 */
[----:B------:R-:W2:Y:S01]  /*0fd0*/  LDC.64 R4, c[0x0][0x380] ;  /* 0x0000e000ff047b82 */ /* 0x000ea20000000a00 */
[----:B0-----:R-:W-:-:S04]  /*0fe0*/  IMAD R3, R3, UR4, R8 ;  /* 0x0000000403037c24 */ /* 0x001fc8000f8e0208 */
[----:B--2---:R-:W-:-:S05]  /*0ff0*/  IMAD.WIDE R4, R3, 0x4, R4 ;  /* 0x0000000403047825 */ /* 0x004fca00078e0204 */
[----:B-----5:R0:W5:Y:S01]  /*1000*/  LDG.E.CONSTANT R11, desc[UR12][R4.64] ;  /* 0x0000000c040b7981 */ /* 0x020162000c1e9900 */
[----:B-1----:R-:W-:Y:S01]  /*1010*/  UISETP.GE.U32.AND UP1, UPT, UR9, 0x8, UPT ;  /* 0x000000080900788c */ /* 0x002fe2000bf26070 */
[----:B------:R-:W-:Y:S01]  /*1020*/  MOV R2, RZ ;  /* 0x000000ff00027202 */ /* 0x000fe20000000f00 */
[----:B------:R-:W-:Y:S02]  /*1030*/  UIMAD UR7, UR4, UR9, URZ ;  /* 0x00000009040772a4 */ /* 0x000fe4000f8e02ff */
[----:B------:R-:W-:-:S04]  /*1040*/  UIADD3 UR4, UPT, UPT, UR4, 0x1, URZ ;  /* 0x0000000104047890 */ /* 0x000fc8000fffe0ff */
[----:B------:R-:W-:Y:S01]  /*1050*/  UISETP.NE.AND UP0, UPT, UR4, UR8, UPT ;  /* 0x000000080400728c */ /* 0x000fe2000bf05270 */
[----:B0-----:R-:W-:Y:S10]  /*1060*/  BRA.U !UP1, `(.L_x_9) ;  /* 0x0000000109ac7547 */ /* 0x001ff4000b800000 */
[----:B------:R-:W-:-:S07]  /*1070*/  HFMA2 R12, -RZ, RZ, 0, 0 ;  /* 0x00000000ff0c7431 */ /* 0x000fce00000001ff */
.L_x_10:
[----:B------:R-:W0:Y:S01]  /*1080*/  LDC.64 R2, c[0x0][0x388] ;  /* 0x0000e200ff027b82 */ /* 0x000e220000000a00 */
[----:B------:R-:W-:Y:S01]  /*1090*/  IADD3 R13, PT, PT, R12, UR7, RZ ;  /* 0x000000070c0d7c10 */ /* 0x000fe2000fffe0ff */
[----:B------:R-:W-:-:S06]  /*10a0*/  IMAD R15, R7, UR9, R12 ;  /* 0x00000009070f7c24 */ /* 0x000fcc000f8e020c */
[----:B------:R-:W1:Y:S01]  /*10b0*/  LDC.64 R4, c[0x0][0x390] ;  /* 0x0000e400ff047b82 */ /* 0x000e620000000a00 */
[----:B0-----:R-:W-:-:S05]  /*10c0*/  IMAD.WIDE.U32 R2, R13, 0x4, R2 ;  /* 0x000000040d027825 */ /* 0x001fca00078e0002 */
[----:B------:R-:W2:Y:S01]  /*10d0*/  LDG.E.CONSTANT R28, desc[UR12][R2.64] ;  /* 0x0000000c021c7981 */ /* 0x000ea2000c1e9900 */
[----:B-1----:R-:W-:-:S03]  /*10e0*/  IMAD.WIDE R4, R15, 0x4, R4 ;  /* 0x000000040f047825 */ /* 0x002fc600078e0204 */
[----:B------:R-:W3:Y:S04]  /*10f0*/  LDG.E.CONSTANT R24, desc[UR12][R2.64+0x4] ;  /* 0x0000040c02187981 */ /* 0x000ee8000c1e9900 */
[----:B------:R-:W4:Y:S04]  /*1100*/  LDG.E.CONSTANT R27, desc[UR12][R4.64] ;  /* 0x0000000c041b7981 */ /* 0x000f28000c1e9900 */
        /* <DEDUP_REMOVED lines=12> */
[----:B------:R-:W4:Y:S01]  /*11d0*/  LDG.E.CONSTANT R25, desc[UR12][R4.64+0x1c] ;  /* 0x00001c0c04197981 */ /* 0x000f22000c1e9900 */
[----:B------:R-:W-:-:S04]  /*11e0*/  IADD3 R12, PT, PT, R12, 0x8, RZ ;  /* 0x000000080c0c7810 */ /* 0x000fc80007ffe0ff */
[----:B------:R-:W-:Y:S01]  /*11f0*/  ISETP.NE.AND P0, PT, R12, R6, PT ;  /* 0x000000060c00720c */ /* 0x000fe20003f05270 */
[C---:B--2--5:R-:W-:Y:S01]  /*1200*/  FMUL R28, R11.reuse, R28 ;  /* 0x0000001c0b1c7220 */ /* 0x064fe20000400000 */
[----:B---3--:R-:W-:-:S03]  /*1210*/  FMUL R24, R11, R24 ;  /* 0x000000180b187220 */ /* 0x008fc60000400000 */
[----:B----4-:R-:W-:-:S04]  /*1220*/  FFMA R28, R27, R28, R9 ;  /* 0x0000001c1b1c7223 */ /* 0x010fc80000000009 */
        /* <DEDUP_REMOVED lines=9> */
[C---:B------:R-:W-:Y:S01]  /*12c0*/  FMUL R14, R11.reuse, R14 ;  /* 0x0000000e0b0e7220 */ /* 0x040fe20000400000 */
[----:B------:R-:W-:-:S03]  /*12d0*/  FMUL R26, R11, R26 ;  /* 0x0000001a0b1a7220 */ /* 0x000fc60000400000 */
[----:B------:R-:W-:-:S04]  /*12e0*/  FFMA R14, R23, R14, R16 ;  /* 0x0000000e170e7223 */ /* 0x000fc80000000010 */
[----:B------:R-:W-:Y:S01]  /*12f0*/  FFMA R9, R25, R26, R14 ;  /* 0x0000001a19097223 */ /* 0x000fe2000000000e */
[----:B------:R-:W-:Y:S06]  /*1300*/  @P0 BRA `(.L_x_10) ;  /* 0xfffffffc005c0947 */ /* 0x000fec000383ffff */
[----:B------:R-:W-:-:S07]  /*1310*/  MOV R2, R6 ;  /* 0x0000000600027202 */ /* 0x000fce0000000f00 */
.L_x_9:
[----:B------:R-:W-:-:S13]  /*1320*/  ISETP.NE.AND P0, PT, R10, RZ, PT ;  /* 0x000000ff0a00720c */ /* 0x000fda0003f05270 */
[----:B------:R-:W-:Y:S05]  /*1330*/  @!P0 BRA `(.L_x_11) ;  /* 0x0000000400108947 */ /* 0x000fea0003800000 */
[----:B------:R-:W-:Y:S01]  /*1340*/  IADD3 R3, PT, PT, R10, -0x1, RZ ;  /* 0xffffffff0a037810 */ /* 0x000fe20007ffe0ff */
[----:B------:R-:W-:-:S03]  /*1350*/  ULOP3.LUT UP1, UR5, UR9, 0x3, URZ, 0xc0, !UPT ;  /* 0x0000000309057892 */ /* 0x000fc6000f82c0ff */
[----:B------:R-:W-:-:S13]  /*1360*/  ISETP.GE.U32.AND P0, PT, R3, 0x3, PT ;  /* 0x000000030300780c */ /* 0x000fda0003f06070 */
[----:B------:R-:W-:Y:S05]  /*1370*/  @!P0 BRA `(.L_x_12) ;  /* 0x0000000000708947 */ /* 0x000fea0003800000 */
[----:B------:R-:W0:Y:S01]  /*1380*/  LDC.64 R14, c[0x0][0x388] ;  /* 0x0000e200ff0e7b82 */ /* 0x000e220000000a00 */
[C---:B------:R-:W-:Y:S02]  /*1390*/  IADD3 R3, PT, PT, R2.reuse, UR7, RZ ;  /* 0x0000000702037c10 */ /* 0x040fe4000fffe0ff */
[----:B------:R-:W-:-:S04]  /*13a0*/  IADD3 R16, P0, PT, R2, UR7, RZ ;  /* 0x0000000702107c10 */ /* 0x000fc8000ff1e0ff */
[----:B------:R-:W-:Y:S01]  /*13b0*/  IADD3.X R17, PT, PT, RZ, RZ, RZ, P0, !PT ;  /* 0x000000ffff117210 */ /* 0x000fe200007fe4ff */
[----:B------:R-:W1:Y:S08]  /*13c0*/  LDC.64 R4, c[0x0][0x388] ;  /* 0x0000e200ff047b82 */ /* 0x000e700000000a00 */
[----:B------:R-:W2:Y:S01]  /*13d0*/  LDC.64 R12, c[0x0][0x390] ;  /* 0x0000e400ff0c7b82 */ /* 0x000ea20000000a00 */
[----:B0-----:R-:W-:-:S04]  /*13e0*/  IMAD.WIDE.U32 R14, R3, 0x4, R14 ;  /* 0x00000004030e7825 */ /* 0x001fc800078e000e */
[----:B------:R-:W-:Y:S02]  /*13f0*/  IMAD R3, R7, UR9, R2 ;  /* 0x0000000907037c24 */ /* 0x000fe4000f8e0202 */
[----:B------:R-:W3:Y:S01]  /*1400*/  LDG.E.CONSTANT R14, desc[UR12][R14.64] ;  /* 0x0000000c0e0e7981 */ /* 0x000ee2000c1e9900 */
[----:B-1----:R-:W-:-:S04]  /*1410*/  LEA R4, P0, R16, R4, 0x2 ;  /* 0x0000000410047211 */ /* 0x002fc800078010ff */
[----:B------:R-:W-:Y:S01]  /*1420*/  LEA.HI.X R5, R16, R5, R17, 0x2, P0 ;  /* 0x0000000510057211 */ /* 0x000fe200000f1411 */
[----:B--2---:R-:W-:-:S04]  /*1430*/  IMAD.WIDE R12, R3, 0x4, R12 ;  /* 0x00000004030c7825 */ /* 0x004fc800078e020c */
[----:B------:R-:W2:Y:S04]  /*1440*/  LDG.E.CONSTANT R18, desc[UR12][R4.64+0x4] ;  /* 0x0000040c04127981 */ /* 0x000ea8000c1e9900 */
[----:B------:R-:W4:Y:S04]  /*1450*/  LDG.E.CONSTANT R16, desc[UR12][R12.64] ;  /* 0x0000000c0c107981 */ /* 0x000f28000c1e9900 */
[----:B------:R-:W4:Y:S04]  /*1460*/  LDG.E.CONSTANT R20, desc[UR12][R12.64+0x4] ;  /* 0x0000040c0c147981 */ /* 0x000f28000c1e9900 */
[----:B------:R-:W4:Y:S04]  /*1470*/  LDG.E.CONSTANT R22, desc[UR12][R4.64+0x8] ;  /* 0x0000080c04167981 */ /* 0x000f28000c1e9900 */
[----:B------:R-:W4:Y:S04]  /*1480*/  LDG.E.CONSTANT R26, desc[UR12][R4.64+0xc] ;  /* 0x00000c0c041a7981 */ /* 0x000f28000c1e9900 */
[----:B------:R-:W4:Y:S04]  /*1490*/  LDG.E.CONSTANT R24, desc[UR12][R12.64+0x8] ;  /* 0x0000080c0c187981 */ /* 0x000f28000c1e9900 */
[----:B------:R-:W4:Y:S01]  /*14a0*/  LDG.E.CONSTANT R28, desc[UR12][R12.64+0xc] ;  /* 0x00000c0c0c1c7981 */ /* 0x000f22000c1e9900 */
[----:B------:R-:W-:Y:S01]  /*14b0*/  IADD3 R2, PT, PT, R2, 0x4, RZ ;  /* 0x0000000402027810 */ /* 0x000fe20007ffe0ff */
[C---:B---3-5:R-:W-:Y:S01]  /*14c0*/  FMUL R3, R11.reuse, R14 ;  /* 0x0000000e0b037220 */ /* 0x068fe20000400000 */
[----:B--2---:R-:W-:-:S03]  /*14d0*/  FMUL R18, R11, R18 ;  /* 0x000000120b127220 */ /* 0x004fc60000400000 */
[----:B----4-:R-:W-:-:S04]  /*14e0*/  FFMA R3, R16, R3, R9 ;  /* 0x0000000310037223 */ /* 0x010fc80000000009 */
[----:B------:R-:W-:Y:S01]  /*14f0*/  FFMA R3, R20, R18, R3 ;  /* 0x0000001214037223 */ /* 0x000fe20000000003 */
[C---:B------:R-:W-:Y:S01]  /*1500*/  FMUL R22, R11.reuse, R22 ;  /* 0x000000160b167220 */ /* 0x040fe20000400000 */
[----:B------:R-:W-:-:S03]  /*1510*/  FMUL R26, R11, R26 ;  /* 0x0000001a0b1a7220 */ /* 0x000fc60000400000 */
[----:B------:R-:W-:-:S04]  /*1520*/  FFMA R3, R24, R22, R3 ;  /* 0x0000001618037223 */ /* 0x000fc80000000003 */
[----:B------:R-:W-:-:S07]  /*1530*/  FFMA R9, R28, R26, R3 ;  /* 0x0000001a1c097223 */ /* 0x000fce0000000003 */
.L_x_12:
[----:B------:R-:W-:Y:S05]  /*1540*/  BRA.U !UP1, `(.L_x_11) ;  /* 0x00000001098c7547 */ /* 0x000fea000b800000 */
[----:B------:R-:W-:Y:S02]  /*1550*/  UISETP.NE.AND UP1, UPT, UR5, 0x1, UPT ;  /* 0x000000010500788c */ /* 0x000fe4000bf25270 */
[----:B------:R-:W-:-:S04]  /*1560*/  ULOP3.LUT UR6, UR9, 0x1, URZ, 0xc0, !UPT ;  /* 0x0000000109067892 */ /* 0x000fc8000f8ec0ff */
[----:B------:R-:W-:-:S03]  /*1570*/  UISETP.NE.U32.AND UP2, UPT, UR6, 0x1, UPT ;  /* 0x000000010600788c */ /* 0x000fc6000bf45070 */
[----:B------:R-:W-:Y:S08]  /*1580*/  BRA.U !UP1, `(.L_x_13) ;  /* 0x0000000109507547 */ /* 0x000ff0000b800000 */
        /* <DEDUP_REMOVED lines=14> */
[----:B------:R-:W2:Y:S01]  /*1670*/  LDG.E.CONSTANT R18, desc[UR12][R12.64+0x4] ;  /* 0x0000040c0c127981 */ /* 0x000ea2000c1e9900 */
[----:B------:R-:W-:Y:S01]  /*1680*/  IADD3 R2, PT, PT, R2, 0x2, RZ ;  /* 0x0000000202027810 */ /* 0x000fe20007ffe0ff */
[----:B---3-5:R-:W-:-:S04]  /*1690*/  FMUL R3, R11, R14 ;  /* 0x0000000e0b037220 */ /* 0x028fc80000400000 */
[----:B----4-:R-:W-:Y:S01]  /*16a0*/  FFMA R3, R16, R3, R9 ;  /* 0x0000000310037223 */ /* 0x010fe20000000009 */
[----:B--2---:R-:W-:-:S04]  /*16b0*/  FMUL R9, R11, R4 ;  /* 0x000000040b097220 */ /* 0x004fc80000400000 */
[----:B------:R-:W-:-:S07]  /*16c0*/  FFMA R9, R18, R9, R3 ;  /* 0x0000000912097223 */ /* 0x000fce0000000003 */
.L_x_13:
[----:B------:R-:W-:Y:S05]  /*16d0*/  BRA.U UP2, `(.L_x_11) ;  /* 0x0000000102287547 */ /* 0x000fea000b800000 */
[----:B------:R-:W0:Y:S01]  /*16e0*/  LDC.64 R4, c[0x0][0x388] ;  /* 0x0000e200ff047b82 */ /* 0x000e220000000a00 */
[----:B------:R-:W-:Y:S01]  /*16f0*/  IADD3 R3, PT, PT, R2, UR7, RZ ;  /* 0x0000000702037c10 */ /* 0x000fe2000fffe0ff */
[----:B------:R-:W-:-:S06]  /*1700*/  IMAD R15, R7, UR9, R2 ;  /* 0x00000009070f7c24 */ /* 0x000fcc000f8e0202 */
[----:B------:R-:W1:Y:S01]  /*1710*/  LDC.64 R12, c[0x0][0x390] ;  /* 0x0000e400ff0c7b82 */ /* 0x000e620000000a00 */
[----:B0-----:R-:W-:-:S06]  /*1720*/  IMAD.WIDE.U32 R2, R3, 0x4, R4 ;  /* 0x0000000403027825 */ /* 0x001fcc00078e0004 */
[----:B------:R-:W2:Y:S01]  /*1730*/  LDG.E.CONSTANT R2, desc[UR12][R2.64] ;  /* 0x0000000c02027981 */ /* 0x000ea2000c1e9900 */
[----:B-1----:R-:W-:-:S06]  /*1740*/  IMAD.WIDE R4, R15, 0x4, R12 ;  /* 0x000000040f047825 */ /* 0x002fcc00078e020c */
[----:B------:R-:W3:Y:S01]  /*1750*/  LDG.E.CONSTANT R4, desc[UR12][R4.64] ;  /* 0x0000000c04047981 */ /* 0x000ee2000c1e9900 */
[----:B--2--5:R-:W-:-:S04]  /*1760*/  FMUL R11, R11, R2 ;  /* 0x000000020b0b7220 */ /* 0x024fc80000400000 */
[----:B---3--:R-:W-:-:S07]  /*1770*/  FFMA R9, R4, R11, R9 ;  /* 0x0000000b04097223 */ /* 0x008fce0000000009 */
.L_x_11:
[----:B------:R-:W-:Y:S05]  /*1780*/  BRA.U UP0, `(.L_x_14) ;  /* 0xfffffff900087547 */ /* 0x000fea000b83ffff */
.L_x_8:
[----:B------:R-:W0:Y:S01]  /*1790*/  LDC.64 R2, c[0x0][0x3a8] ;  /* 0x0000ea00ff027b82 */ /* 0x000e220000000a00 */
[----:B------:R-:W1:Y:S02]  /*17a0*/  LDCU UR4, c[0x0][0x3c0] ;  /* 0x00007800ff0477ac */ /* 0x000e640008000800 */
[----:B-1----:R-:W-:Y:S01]  /*17b0*/  FMUL R9, R9, UR4 ;  /* 0x0000000409097c20 */ /* 0x002fe20008400000 */
[----:B0-----:R-:W-:-:S05]  /*17c0*/  IMAD.WIDE R2, R0, 0x4, R2 ;  /* 0x0000000400027825 */ /* 0x001fca00078e0202 */
[----:B------:R-:W-:Y:S01]  /*17d0*/  STG.E desc[UR12][R2.64], R9 ;  /* 0x0000000902007986 */ /* 0x000fe2000c10190c */
[----:B------:R-:W-:Y:S05]  /*17e0*/  EXIT ;  /* 0x000000000000794d */ /* 0x000fea0003800000 */
.L_x_15:
[----:B------:R-:W-:-:S00]  /*17f0*/  BRA `(.L_x_15) ;  /* 0xfffffffc00fc7947 */ /* 0x000fc0000383ffff */
[----:B------:R-:W-:-:S00]  /*1800*/  NOP ;  /* 0x0000000000007918 */ /* 0x000fc00000000000 */
[----:B------:R-:W-:-:S00]  /*1810*/  NOP ;  /* 0x0000000000007918 */ /* 0x000fc00000000000 */
[----:B------:R-:W-:-:S00]  /*1820*/  NOP ;  /* 0x0000000000007918 */ /* 0x000fc00000000000 */
[----:B------:R-:W-:-:S00]  /*1830*/  NOP ;  /* 0x0000000000007918 */ /* 0x000fc00000000000 */
[----:B------:R-:W-:-:S00]  /*1840*/  NOP ;  /* 0x0000000000007918 */ /* 0x000fc00000000000 */
[----:B------:R-:W-:-:S00]  /*1850*/  NOP ;  /* 0x0000000000007918 */ /* 0x000fc00000000000 */
[----:B------:R-:W-:-:S00]  /*1860*/  NOP ;  /* 0x0000000000007918 */ /* 0x000fc00000000000 */
[----:B------:R-:W-:-:S00]  /*1870*/  NOP ;  /* 0x0000000000007918 */ /* 0x000fc00000000000 */
.L_x_16:


//--------------------- .nv.shared.reserved.0     --------------------------
	.section	.nv.shared.reserved.0,"aw",@nobits
	.weak		__nv_reservedSMEM_offset_0_alias
	.size		__nv_reservedSMEM_offset_0_alias, 0, 64
	.other		__nv_reservedSMEM_offset_0_alias,@"STO_CUDA_RESERVED_SHARED STV_DEFAULT"
__nv_reservedSMEM_offset_0_alias:
	.zero		0
	.zero		64


//--------------------- .nv.constant0.lora_backward_f32 --------------------------
	.section	.nv.constant0.lora_backward_f32,"a",@progbits
	.sectionflags	@""
	.align	4
.nv.constant0.lora_backward_f32:
	.zero		964


//--------------------- SYMBOLS --------------------------

	.type		.nv.reservedSmem.offset0,@object
	.size		.nv.reservedSmem.offset0,0x4
